	.headerflags	@"EF_CUDA_TEXMODE_UNIFIED EF_CUDA_64BIT_ADDRESS EF_CUDA_SM89 EF_CUDA_VIRTUAL_SM(EF_CUDA_SM89)"
	.elftype	@"ET_EXEC"


//--------------------- .nv.info                  --------------------------
	.section	.nv.info,"",@"SHT_CUDA_INFO"
	.align	4


	//----- nvinfo : EIATTR_REGCOUNT
	.align		4
        /*0000*/ 	.byte	0x04, 0x2f
        /*0002*/ 	.short	(.L_1 - .L_0)
	.align		4
.L_0:
        /*0004*/ 	.word	index@(triton__0d1d2d3d4de5de)
        /*0008*/ 	.word	0x000000b0


	//----- nvinfo : EIATTR_MAX_STACK_SIZE
	.align		4
.L_1:
        /*000c*/ 	.byte	0x04, 0x23
        /*000e*/ 	.short	(.L_3 - .L_2)
	.align		4
.L_2:
        /*0010*/ 	.word	index@(triton__0d1d2d3d4de5de)
        /*0014*/ 	.word	0x00000000


	//----- nvinfo : EIATTR_MIN_STACK_SIZE
	.align		4
.L_3:
        /*0018*/ 	.byte	0x04, 0x12
        /*001a*/ 	.short	(.L_5 - .L_4)
	.align		4
.L_4:
        /*001c*/ 	.word	index@(triton__0d1d2d3d4de5de)
        /*0020*/ 	.word	0x00000000


	//----- nvinfo : EIATTR_FRAME_SIZE
	.align		4
.L_5:
        /*0024*/ 	.byte	0x04, 0x11
        /*0026*/ 	.short	(.L_7 - .L_6)
	.align		4
.L_6:
        /*0028*/ 	.word	index@(triton__0d1d2d3d4de5de)
        /*002c*/ 	.word	0x00000000
.L_7:


//--------------------- .nv.info.triton__0d1d2d3d4de5de --------------------------
	.section	.nv.info.triton__0d1d2d3d4de5de,"",@"SHT_CUDA_INFO"
	.align	4


	//----- nvinfo : EIATTR_CUDA_API_VERSION
	.align		4
        /*0000*/ 	.byte	0x04, 0x37
        /*0002*/ 	.short	(.L_9 - .L_8)
.L_8:
        /*0004*/ 	.word	0x0000007b


	//----- nvinfo : EIATTR_PARAM_CBANK
	.align		4
.L_9:
        /*0008*/ 	.byte	0x04, 0x0a
        /*000a*/ 	.short	(.L_11 - .L_10)
	.align		4
.L_10:
        /*000c*/ 	.word	index@(.nv.constant0.triton__0d1d2d3d4de5de)
        /*0010*/ 	.short	0x0160
        /*0012*/ 	.short	0x0028


	//----- nvinfo : EIATTR_CBANK_PARAM_SIZE
	.align		4
.L_11:
        /*0014*/ 	.byte	0x03, 0x19
        /*0016*/ 	.short	0x0028


	//----- nvinfo : EIATTR_KPARAM_INFO
	.align		4
        /*0018*/ 	.byte	0x04, 0x17
        /*001a*/ 	.short	(.L_13 - .L_12)
.L_12:
        /*001c*/ 	.word	0x00000000
        /*0020*/ 	.short	0x0005
        /*0022*/ 	.short	0x0024
        /*0024*/ 	.byte	0x00, 0xf0, 0x11, 0x00


	//----- nvinfo : EIATTR_KPARAM_INFO
	.align		4
.L_13:
        /*0028*/ 	.byte	0x04, 0x17
        /*002a*/ 	.short	(.L_15 - .L_14)
.L_14:
        /*002c*/ 	.word	0x00000000
        /*0030*/ 	.short	0x0004
        /*0032*/ 	.short	0x0020
        /*0034*/ 	.byte	0x00, 0xf0, 0x11, 0x00


	//----- nvinfo : EIATTR_KPARAM_INFO
	.align		4
.L_15:
        /*0038*/ 	.byte	0x04, 0x17
        /*003a*/ 	.short	(.L_17 - .L_16)
.L_16:
        /*003c*/ 	.word	0x00000000
        /*0040*/ 	.short	0x0003
        /*0042*/ 	.short	0x0018
        /*0044*/ 	.byte	0x00, 0xf0, 0x21, 0x00


	//----- nvinfo : EIATTR_KPARAM_INFO
	.align		4
.L_17:
        /*0048*/ 	.byte	0x04, 0x17
        /*004a*/ 	.short	(.L_19 - .L_18)
.L_18:
        /*004c*/ 	.word	0x00000000
        /*0050*/ 	.short	0x0002
        /*0052*/ 	.short	0x0010
        /*0054*/ 	.byte	0x00, 0xf0, 0x21, 0x00


	//----- nvinfo : EIATTR_KPARAM_INFO
	.align		4
.L_19:
        /*0058*/ 	.byte	0x04, 0x17
        /*005a*/ 	.short	(.L_21 - .L_20)
.L_20:
        /*005c*/ 	.word	0x00000000
        /*0060*/ 	.short	0x0001
        /*0062*/ 	.short	0x0008
        /*0064*/ 	.byte	0x00, 0xf0, 0x21, 0x00


	//----- nvinfo : EIATTR_KPARAM_INFO
	.align		4
.L_21:
        /*0068*/ 	.byte	0x04, 0x17
        /*006a*/ 	.short	(.L_23 - .L_22)
.L_22:
        /*006c*/ 	.word	0x00000000
        /*0070*/ 	.short	0x0000
        /*0072*/ 	.short	0x0000
        /*0074*/ 	.byte	0x00, 0xf0, 0x21, 0x00


	//----- nvinfo : EIATTR_MAXREG_COUNT
	.align		4
.L_23:
        /*0078*/ 	.byte	0x03, 0x1b
        /*007a*/ 	.short	0x00ff


	//----- nvinfo : EIATTR_EXIT_INSTR_OFFSETS
	.align		4
        /*007c*/ 	.byte	0x04, 0x1c
        /*007e*/ 	.short	(.L_25 - .L_24)


	//   ....[0]....
.L_24:
        /*0080*/ 	.word	0x00003be0


	//   ....[1]....
        /*0084*/ 	.word	0x00003c00


	//----- nvinfo : EIATTR_MAX_THREADS
	.align		4
.L_25:
        /*0088*/ 	.byte	0x04, 0x05
        /*008a*/ 	.short	(.L_27 - .L_26)
.L_26:
        /*008c*/ 	.word	0x00000100
        /*0090*/ 	.word	0x00000001
        /*0094*/ 	.word	0x00000001
.L_27:


//--------------------- .nv.rel.action            --------------------------
	.section	.nv.rel.action,"",@"SHT_CUDA_RELOCINFO"
	.align	8
	.sectionentsize	8
        /*0000*/ 	.byte	0x73, 0x00, 0x00, 0x00, 0x00, 0x00, 0x00, 0x00, 0x00, 0x00, 0x00, 0x11, 0x25, 0x00, 0x05, 0x36


//--------------------- .nv.constant0.triton__0d1d2d3d4de5de --------------------------
	.section	.nv.constant0.triton__0d1d2d3d4de5de,"a",@progbits
	.align	4
.nv.constant0.triton__0d1d2d3d4de5de:
	.zero		392


//--------------------- .text.triton__0d1d2d3d4de5de --------------------------
	.section	.text.triton__0d1d2d3d4de5de,"ax",@progbits
	.sectionflags	@"SHF_BARRIERS=1"
	.sectioninfo	@"SHI_REGISTERS=176"
	.align	128
        .global         triton__0d1d2d3d4de5de
        .type           triton__0d1d2d3d4de5de,@function
        .size           triton__0d1d2d3d4de5de,(.L_x_1 - triton__0d1d2d3d4de5de)
        .other          triton__0d1d2d3d4de5de,@"STO_CUDA_ENTRY STV_DEFAULT"
triton__0d1d2d3d4de5de:
.text.triton__0d1d2d3d4de5de:
[----:B------:R-:W-:-:S02]  /*0000*/  IMAD.MOV.U32 R1, RZ, RZ, c[0x0][0x28] ;  /* 0x00000a00ff017624 */ /* 0x000fc400078e00ff */
[----:B------:R-:W0:Y:S01]  /*0010*/  S2R R17, SR_TID.X ;  /* 0x0000000000117919 */ /* 0x000e220000002100 */
[----:B------:R-:W-:Y:S01]  /*0020*/  IMAD.MOV.U32 R25, RZ, RZ, 0x2 ;  /* 0x00000002ff197424 */ /* 0x000fe200078e00ff */
[----:B------:R-:W-:Y:S01]  /*0030*/  CS2R R8, SRZ ;  /* 0x0000000000087805 */ /* 0x000fe2000001ff00 */
[----:B------:R-:W-:Y:S01]  /*0040*/  ULDC.64 UR4, c[0x0][0x118] ;  /* 0x0000460000047ab9 */ /* 0x000fe20000000a00 */
[----:B------:R-:W1:Y:S04]  /*0050*/  S2R R22, SR_CTAID.Y ;  /* 0x0000000000167919 */ /* 0x000e680000002600 */
[----:B------:R-:W2:Y:S01]  /*0060*/  S2R R23, SR_CTAID.X ;  /* 0x0000000000177919 */ /* 0x000ea20000002500 */
[----:B0-----:R-:W-:Y:S01]  /*0070*/  IMAD.SHL.U32 R0, R17, 0x4, RZ ;  /* 0x0000000411007824 */ /* 0x001fe200078e00ff */
[----:B------:R-:W-:Y:S01]  /*0080*/  SHF.R.U32.HI R10, RZ, 0x2, R17 ;  /* 0x00000002ff0a7819 */ /* 0x000fe20000011611 */
[----:B-1----:R-:W-:-:S03]  /*0090*/  IMAD.SHL.U32 R108, R22, 0x10, RZ ;  /* 0x00000010166c7824 */ /* 0x002fc600078e00ff */
[----:B------:R-:W-:Y:S01]  /*00a0*/  SGXT.U32 R10, R10, 0x6 ;  /* 0x000000060a0a781a */ /* 0x000fe20000000000 */
[----:B--2---:R-:W-:Y:S01]  /*00b0*/  IMAD.SHL.U32 R11, R23, 0x100, RZ ;  /* 0x00000100170b7824 */ /* 0x004fe200078e00ff */
[----:B------:R-:W-:Y:S02]  /*00c0*/  LOP3.LUT R87, R108, 0xc, R0, 0xf8, !PT ;  /* 0x0000000c6c577812 */ /* 0x000fe400078ef800 */
[----:B------:R-:W-:Y:S02]  /*00d0*/  PRMT R88, R10, 0x6540, R23 ;  /* 0x000065400a587816 */ /* 0x000fe40000000017 */
[C---:B------:R-:W-:Y:S02]  /*00e0*/  ISETP.GE.AND P4, PT, R87.reuse, 0x10, PT ;  /* 0x000000105700780c */ /* 0x040fe40003f86270 */
[----:B------:R-:W-:Y:S02]  /*00f0*/  SHF.L.U32 R15, R87, 0x9, RZ ;  /* 0x00000009570f7819 */ /* 0x000fe400000006ff */
[----:B------:R-:W-:-:S02]  /*0100*/  ISETP.LT.AND P6, PT, R88, 0x100, !P4 ;  /* 0x000001005800780c */ /* 0x000fc400067c1270 */
[C-C-:B------:R-:W-:Y:S01]  /*0110*/  LOP3.LUT R86, R11.reuse, 0x40, R10.reuse, 0xfe, !PT ;  /* 0x000000400b567812 */ /* 0x140fe200078efe0a */
[----:B------:R-:W-:Y:S01]  /*0120*/  IMAD R2, R88, 0x4, R15 ;  /* 0x0000000458027824 */ /* 0x000fe200078e020f */
[----:B------:R-:W-:Y:S01]  /*0130*/  CS2R R12, SRZ ;  /* 0x00000000000c7805 */ /* 0x000fe2000001ff00 */
[C-C-:B------:R-:W-:Y:S02]  /*0140*/  LOP3.LUT R85, R11.reuse, 0x80, R10.reuse, 0xfe, !PT ;  /* 0x000000800b557812 */ /* 0x140fe400078efe0a */
[----:B------:R-:W-:Y:S01]  /*0150*/  ISETP.LT.AND P5, PT, R86, 0x100, !P4 ;  /* 0x000001005600780c */ /* 0x000fe200067a1270 */
[----:B------:R-:W-:Y:S01]  /*0160*/  IMAD.WIDE R2, R2, R25, c[0x0][0x160] ;  /* 0x0000580002027625 */ /* 0x000fe200078e0219 */
[----:B------:R-:W-:Y:S02]  /*0170*/  LEA R6, R86, R15, 0x2 ;  /* 0x0000000f56067211 */ /* 0x000fe400078e10ff */
[----:B------:R-:W-:Y:S02]  /*0180*/  LOP3.LUT R84, R11, 0xc0, R10, 0xfe, !PT ;  /* 0x000000c00b547812 */ /* 0x000fe400078efe0a */
[----:B------:R0:W2:Y:S01]  /*0190*/  @P6 LDG.E.EL.64 R8, [R2.64] ;  /* 0x0000000402086981 */ /* 0x0000a2000c2e1b00 */
[----:B------:R-:W-:Y:S01]  /*01a0*/  IMAD.WIDE R6, R6, R25, c[0x0][0x160] ;  /* 0x0000580006067625 */ /* 0x000fe200078e0219 */
[----:B------:R-:W-:Y:S01]  /*01b0*/  ISETP.LT.AND P3, PT, R85, 0x100, !P4 ;  /* 0x000001005500780c */ /* 0x000fe20006761270 */
[----:B------:R-:W-:Y:S01]  /*01c0*/  CS2R R18, SRZ ;  /* 0x0000000000127805 */ /* 0x000fe2000001ff00 */
[----:B------:R-:W-:Y:S01]  /*01d0*/  CS2R R20, SRZ ;  /* 0x0000000000147805 */ /* 0x000fe2000001ff00 */
[----:B------:R-:W-:-:S02]  /*01e0*/  LOP3.LUT R83, R0, 0xc, RZ, 0xc0, !PT ;  /* 0x0000000c00537812 */ /* 0x000fc400078ec0ff */
[----:B------:R1:W3:Y:S01]  /*01f0*/  @P5 LDG.E.EL.64 R12, [R6.64] ;  /* 0x00000004060c5981 */ /* 0x0002e2000c2e1b00 */
[C---:B------:R-:W-:Y:S01]  /*0200*/  ISETP.LT.AND P2, PT, R84.reuse, 0x100, !P4 ;  /* 0x000001005400780c */ /* 0x040fe20006741270 */
[----:B------:R-:W-:Y:S01]  /*0210*/  IMAD R14, R85, 0x4, R15 ;  /* 0x00000004550e7824 */ /* 0x000fe200078e020f */
[----:B------:R-:W-:Y:S01]  /*0220*/  SHF.R.U32.HI R89, RZ, 0x6, R17 ;  /* 0x00000006ff597819 */ /* 0x000fe20000011611 */
[----:B------:R-:W-:Y:S02]  /*0230*/  IMAD R16, R84, 0x4, R15 ;  /* 0x0000000454107824 */ /* 0x000fe400078e020f */
[----:B------:R-:W-:Y:S01]  /*0240*/  IMAD.MOV.U32 R82, RZ, RZ, 0x4 ;  /* 0x00000004ff527424 */ /* 0x000fe200078e00ff */
[----:B------:R-:W-:Y:S01]  /*0250*/  CS2R R32, SRZ ;  /* 0x0000000000207805 */ /* 0x000fe2000001ff00 */
[-C--:B------:R-:W-:Y:S01]  /*0260*/  IMAD.WIDE R4, R14, R25.reuse, c[0x0][0x160] ;  /* 0x000058000e047625 */ /* 0x080fe200078e0219 */
[----:B------:R-:W-:Y:S01]  /*0270*/  CS2R R34, SRZ ;  /* 0x0000000000227805 */ /* 0x000fe2000001ff00 */
[----:B------:R-:W-:Y:S01]  /*0280*/  CS2R R30, SRZ ;  /* 0x00000000001e7805 */ /* 0x000fe2000001ff00 */
[----:B------:R-:W-:Y:S01]  /*0290*/  CS2R R36, SRZ ;  /* 0x0000000000247805 */ /* 0x000fe2000001ff00 */
[----:B0-----:R-:W-:Y:S01]  /*02a0*/  IMAD.WIDE R2, R16, R25, c[0x0][0x160] ;  /* 0x0000580010027625 */ /* 0x001fe200078e0219 */
[----:B------:R-:W4:Y:S01]  /*02b0*/  @P3 LDG.E.EL.64 R18, [R4.64] ;  /* 0x0000000404123981 */ /* 0x000f22000c2e1b00 */
[----:B------:R-:W-:Y:S01]  /*02c0*/  CS2R R38, SRZ ;  /* 0x0000000000267805 */ /* 0x000fe2000001ff00 */
[----:B------:R-:W-:Y:S01]  /*02d0*/  CS2R R40, SRZ ;  /* 0x0000000000287805 */ /* 0x000fe2000001ff00 */
[----:B------:R-:W-:Y:S01]  /*02e0*/  CS2R R42, SRZ ;  /* 0x00000000002a7805 */ /* 0x000fe2000001ff00 */
[----:B------:R-:W5:Y:S01]  /*02f0*/  @P2 LDG.E.EL.64 R20, [R2.64] ;  /* 0x0000000402142981 */ /* 0x000f62000c2e1b00 */
[C---:B-1----:R-:W-:Y:S01]  /*0300*/  LOP3.LUT R6, R10.reuse, 0x40, RZ, 0xfc, !PT ;  /* 0x000000400a067812 */ /* 0x042fe200078efcff */
[C---:B------:R-:W-:Y:S01]  /*0310*/  IMAD R111, R83.reuse, 0x101, R10 ;  /* 0x00000101536f7824 */ /* 0x040fe200078e020a */
[----:B------:R-:W-:Y:S01]  /*0320*/  CS2R R72, SRZ ;  /* 0x0000000000487805 */ /* 0x000fe2000001ff00 */
[----:B------:R-:W-:Y:S01]  /*0330*/  CS2R R78, SRZ ;  /* 0x00000000004e7805 */ /* 0x000fe2000001ff00 */
[----:B------:R-:W-:Y:S01]  /*0340*/  CS2R R76, SRZ ;  /* 0x00000000004c7805 */ /* 0x000fe2000001ff00 */
[----:B------:R-:W-:Y:S01]  /*0350*/  IMAD R70, R83, 0x101, R6 ;  /* 0x0000010153467824 */ /* 0x000fe200078e0206 */
[----:B------:R-:W-:Y:S01]  /*0360*/  LOP3.LUT R6, R10, 0x80, RZ, 0xfc, !PT ;  /* 0x000000800a067812 */ /* 0x000fe200078efcff */
[----:B------:R-:W-:Y:S01]  /*0370*/  IMAD.SHL.U32 R111, R111, 0x2, RZ ;  /* 0x000000026f6f7824 */ /* 0x000fe200078e00ff */
[----:B------:R-:W-:Y:S01]  /*0380*/  CS2R R74, SRZ ;  /* 0x00000000004a7805 */ /* 0x000fe2000001ff00 */
[----:B------:R-:W-:Y:S01]  /*0390*/  IMAD.SHL.U32 R61, R87, 0x200, RZ ;  /* 0x00000200573d7824 */ /* 0x000fe200078e00ff */
[----:B------:R-:W-:Y:S01]  /*03a0*/  SHF.L.U32 R70, R70, 0x1, RZ ;  /* 0x0000000146467819 */ /* 0x000fe200000006ff */
[----:B------:R-:W-:Y:S01]  /*03b0*/  IMAD R6, R83, 0x101, R6 ;  /* 0x0000010153067824 */ /* 0x000fe200078e0206 */
[----:B------:R-:W-:Y:S01]  /*03c0*/  SGXT.U32 R89, R89, 0x2 ;  /* 0x000000025959781a */ /* 0x000fe20000000000 */
[----:B------:R-:W-:Y:S01]  /*03d0*/  CS2R R68, SRZ ;  /* 0x0000000000447805 */ /* 0x000fe2000001ff00 */
[----:B------:R-:W-:Y:S01]  /*03e0*/  CS2R R120, SRZ ;  /* 0x0000000000787805 */ /* 0x000fe2000001ff00 */
[----:B------:R-:W-:Y:S01]  /*03f0*/  IMAD.SHL.U32 R114, R6, 0x2, RZ ;  /* 0x0000000206727824 */ /* 0x000fe200078e00ff */
[----:B------:R-:W-:-:S02]  /*0400*/  LOP3.LUT R6, R10, 0xc0, RZ, 0xfc, !PT ;  /* 0x000000c00a067812 */ /* 0x000fc400078efcff */
[----:B------:R-:W-:Y:S01]  /*0410*/  LOP3.LUT R112, R108, R89, RZ, 0xfc, !PT ;  /* 0x000000596c707212 */ /* 0x000fe200078efcff */
[----:B------:R-:W-:Y:S01]  /*0420*/  CS2R R122, SRZ ;  /* 0x00000000007a7805 */ /* 0x000fe2000001ff00 */
[----:B------:R-:W-:Y:S01]  /*0430*/  P2R R161, PR, RZ, 0x40 ;  /* 0x00000040ffa17803 */ /* 0x000fe20000000000 */
[----:B------:R-:W-:Y:S01]  /*0440*/  IMAD R6, R83, 0x101, R6 ;  /* 0x0000010153067824 */ /* 0x000fe200078e0206 */
[----:B------:R-:W-:-:S03]  /*0450*/  LOP3.LUT R0, R0, 0xfc, RZ, 0xc0, !PT ;  /* 0x000000fc00007812 */ /* 0x000fc600078ec0ff */
[----:B------:R-:W-:Y:S01]  /*0460*/  IMAD.SHL.U32 R116, R6, 0x2, RZ ;  /* 0x0000000206747824 */ /* 0x000fe200078e00ff */
[----:B------:R-:W-:-:S04]  /*0470*/  PRMT R90, R0, 0x6540, R23 ;  /* 0x00006540005a7816 */ /* 0x000fc80000000017 */
[----:B------:R-:W-:Y:S02]  /*0480*/  ISETP.GE.AND P0, PT, R90, 0x100, PT ;  /* 0x000001005a00780c */ /* 0x000fe40003f06270 */
[--C-:B------:R-:W-:Y:S02]  /*0490*/  LOP3.LUT R110, R108, 0x4, R89.reuse, 0xfe, !PT ;  /* 0x000000046c6e7812 */ /* 0x100fe400078efe59 */
[----:B------:R-:W-:Y:S02]  /*04a0*/  ISETP.LT.AND P1, PT, R112, 0x10, !P0 ;  /* 0x000000107000780c */ /* 0x000fe40004721270 */
[C-C-:B------:R-:W-:Y:S02]  /*04b0*/  LOP3.LUT R109, R108.reuse, 0x8, R89.reuse, 0xfe, !PT ;  /* 0x000000086c6d7812 */ /* 0x140fe400078efe59 */
[----:B------:R-:W-:Y:S02]  /*04c0*/  LOP3.LUT R108, R108, 0xc, R89, 0xfe, !PT ;  /* 0x0000000c6c6c7812 */ /* 0x000fe400078efe59 */
[----:B--2---:R-:W-:-:S02]  /*04d0*/  SHF.R.U32.HI R24, RZ, 0x10, R8 ;  /* 0x00000010ff187819 */ /* 0x004fc40000011608 */
[----:B------:R-:W-:Y:S01]  /*04e0*/  SHF.R.U32.HI R26, RZ, 0x10, R9 ;  /* 0x00000010ff1a7819 */ /* 0x000fe20000011609 */
[----:B------:R-:W-:Y:S04]  /*04f0*/  STS.U16 [R111], R8 ;  /* 0x000000086f007388 */ /* 0x000fe80000000400 */
[----:B------:R-:W-:Y:S01]  /*0500*/  STS.U16 [R111+0x404], R9 ;  /* 0x000404096f007388 */ /* 0x000fe20000000400 */
[----:B---3--:R-:W-:-:S03]  /*0510*/  SHF.R.U32.HI R27, RZ, 0x10, R13 ;  /* 0x00000010ff1b7819 */ /* 0x008fc6000001160d */
[----:B------:R-:W-:Y:S04]  /*0520*/  STS.U16 [R111+0x202], R24 ;  /* 0x000202186f007388 */ /* 0x000fe80000000400 */
[----:B------:R-:W-:Y:S04]  /*0530*/  STS.U16 [R111+0x606], R26 ;  /* 0x0006061a6f007388 */ /* 0x000fe80000000400 */
[----:B------:R-:W-:Y:S04]  /*0540*/  STS.U16 [R111+0x80], R12 ;  /* 0x0000800c6f007388 */ /* 0x000fe80000000400 */
[----:B------:R0:W-:Y:S01]  /*0550*/  STS.U16 [R70+0x404], R13 ;  /* 0x0004040d46007388 */ /* 0x0001e20000000400 */
[----:B------:R-:W-:-:S02]  /*0560*/  SHF.R.U32.HI R7, RZ, 0x10, R12 ;  /* 0x00000010ff077819 */ /* 0x000fc4000001160c */
[----:B0-----:R-:W-:-:S04]  /*0570*/  SHF.R.S32.HI R13, RZ, 0x1b, R22 ;  /* 0x0000001bff0d7819 */ /* 0x001fc80000011416 */
[----:B------:R-:W-:-:S04]  /*0580*/  SGXT R13, R13, 0x1 ;  /* 0x000000010d0d781a */ /* 0x000fc80000000200 */
[C---:B------:R-:W-:Y:S01]  /*0590*/  LEA.HI R6, R13.reuse, R112, RZ, 0x2 ;  /* 0x000000700d067211 */ /* 0x040fe200078f10ff */
[----:B------:R5:W-:Y:S01]  /*05a0*/  STS.U16 [R70+0x202], R7 ;  /* 0x0002020746007388 */ /* 0x000be20000000400 */
[----:B----4-:R-:W-:Y:S02]  /*05b0*/  SHF.R.U32.HI R9, RZ, 0x10, R18 ;  /* 0x00000010ff097819 */ /* 0x010fe40000011612 */
[----:B------:R-:W-:Y:S02]  /*05c0*/  LOP3.LUT R71, R6, 0xfffff4, RZ, 0xc0, !PT ;  /* 0x00fffff406477812 */ /* 0x000fe400078ec0ff */
[----:B------:R-:W-:Y:S01]  /*05d0*/  SHF.R.U32.HI R29, RZ, 0x10, R19 ;  /* 0x00000010ff1d7819 */ /* 0x000fe20000011613 */
[----:B------:R-:W-:Y:S01]  /*05e0*/  STS.U16 [R70+0x606], R27 ;  /* 0x0006061b46007388 */ /* 0x000fe20000000400 */
[----:B------:R-:W-:Y:S02]  /*05f0*/  IADD3 R71, R112, -R71, RZ ;  /* 0x8000004770477210 */ /* 0x000fe40007ffe0ff */
[----:B-----5:R-:W-:Y:S01]  /*0600*/  SHF.R.U32.HI R7, RZ, 0x10, R20 ;  /* 0x00000010ff077819 */ /* 0x020fe20000011614 */
[----:B------:R-:W-:Y:S01]  /*0610*/  STS.U16 [R111+0x100], R18 ;  /* 0x000100126f007388 */ /* 0x000fe20000000400 */
[----:B------:R-:W-:-:S03]  /*0620*/  LEA.HI R6, R13, R110, RZ, 0x2 ;  /* 0x0000006e0d067211 */ /* 0x000fc600078f10ff */
[----:B------:R0:W-:Y:S04]  /*0630*/  STS.U16 [R114+0x202], R9 ;  /* 0x0002020972007388 */ /* 0x0001e80000000400 */
[----:B------:R-:W-:Y:S04]  /*0640*/  STS.U16 [R114+0x404], R19 ;  /* 0x0004041372007388 */ /* 0x000fe80000000400 */
[----:B------:R-:W-:Y:S04]  /*0650*/  STS.U16 [R114+0x606], R29 ;  /* 0x0006061d72007388 */ /* 0x000fe80000000400 */
[----:B------:R-:W-:Y:S01]  /*0660*/  STS.U16 [R111+0x180], R20 ;  /* 0x000180146f007388 */ /* 0x000fe20000000400 */
[----:B0-----:R-:W-:-:S03]  /*0670*/  SHF.R.U32.HI R9, RZ, 0x10, R21 ;  /* 0x00000010ff097819 */ /* 0x001fc60000011615 */
[----:B------:R0:W-:Y:S01]  /*0680*/  STS.U16 [R116+0x202], R7 ;  /* 0x0002020774007388 */ /* 0x0001e20000000400 */
[----:B------:R-:W-:Y:S01]  /*0690*/  LOP3.LUT R115, R6, 0xfffffc, RZ, 0xc0, !PT ;  /* 0x00fffffc06737812 */ /* 0x000fe200078ec0ff */
[----:B0-----:R-:W-:Y:S02]  /*06a0*/  IMAD R7, R71, 0x100, R90 ;  /* 0x0000010047077824 */ /* 0x001fe400078e025a */
[----:B------:R-:W-:Y:S02]  /*06b0*/  STS.U16 [R116+0x404], R21 ;  /* 0x0004041574007388 */ /* 0x000fe40000000400 */
[----:B------:R-:W-:Y:S02]  /*06c0*/  IMAD.WIDE R6, R7, R82, c[0x0][0x168] ;  /* 0x00005a0007067625 */ /* 0x000fe400078e0252 */
[----:B------:R-:W-:Y:S04]  /*06d0*/  STS.U16 [R116+0x606], R9 ;  /* 0x0006060974007388 */ /* 0x000fe80000000400 */
[----:B------:R-:W-:Y:S06]  /*06e0*/  BAR.SYNC 0x0 ;  /* 0x0000000000007b1d */ /* 0x000fec0000000000 */
[----:B------:R0:W2:Y:S01]  /*06f0*/  @P1 LDG.E.EL.128 R32, [R6.64] ;  /* 0x0000000406201981 */ /* 0x0000a2000c2e1d00 */
[C---:B------:R-:W-:Y:S01]  /*0700*/  IMAD.IADD R115, R110.reuse, 0x1, -R115 ;  /* 0x000000016e737824 */ /* 0x040fe200078e0a73 */
[----:B------:R-:W-:-:S02]  /*0710*/  ISETP.LT.AND P1, PT, R110, 0x10, !P0 ;  /* 0x000000106e00780c */ /* 0x000fc40004721270 */
[----:B------:R-:W-:Y:S01]  /*0720*/  LEA.HI R12, R13, R109, RZ, 0x2 ;  /* 0x0000006d0d0c7211 */ /* 0x000fe200078f10ff */
[--C-:B------:R-:W-:Y:S01]  /*0730*/  IMAD R9, R115, 0x100, R90.reuse ;  /* 0x0000010073097824 */ /* 0x100fe200078e025a */
[----:B------:R-:W-:Y:S01]  /*0740*/  LEA.HI R13, R13, R108, RZ, 0x2 ;  /* 0x0000006c0d0d7211 */ /* 0x000fe200078f10ff */
[----:B------:R-:W-:Y:S02]  /*0750*/  CS2R R28, SRZ ;  /* 0x00000000001c7805 */ /* 0x000fe4000001ff00 */
[----:B------:R-:W-:Y:S01]  /*0760*/  IMAD.WIDE R8, R9, R82, c[0x0][0x168] ;  /* 0x00005a0009087625 */ /* 0x000fe200078e0252 */
[----:B------:R-:W-:Y:S02]  /*0770*/  LOP3.LUT R12, R12, 0xfffffc, RZ, 0xc0, !PT ;  /* 0x00fffffc0c0c7812 */ /* 0x000fe400078ec0ff */
[----:B------:R-:W-:Y:S02]  /*0780*/  LOP3.LUT R13, R13, 0xfffffc, RZ, 0xc0, !PT ;  /* 0x00fffffc0d0d7812 */ /* 0x000fe400078ec0ff */
[C---:B------:R-:W-:Y:S01]  /*0790*/  IADD3 R117, R109.reuse, -R12, RZ ;  /* 0x8000000c6d757210 */ /* 0x040fe20007ffe0ff */
[----:B------:R1:W3:Y:S01]  /*07a0*/  @P1 LDG.E.EL.128 R28, [R8.64] ;  /* 0x00000004081c1981 */ /* 0x0002e2000c2e1d00 */
[----:B------:R-:W-:Y:S01]  /*07b0*/  ISETP.LT.AND P1, PT, R109, 0x10, !P0 ;  /* 0x000000106d00780c */ /* 0x000fe20004721270 */
[C---:B------:R-:W-:Y:S01]  /*07c0*/  IMAD.IADD R113, R108.reuse, 0x1, -R13 ;  /* 0x000000016c717824 */ /* 0x040fe200078e0a0d */
[----:B------:R-:W-:Y:S01]  /*07d0*/  ISETP.LT.AND P0, PT, R108, 0x10, !P0 ;  /* 0x000000106c00780c */ /* 0x000fe20004701270 */
[----:B0-----:R-:W-:-:S02]  /*07e0*/  IMAD R7, R117, 0x100, R90 ;  /* 0x0000010075077824 */ /* 0x001fc400078e025a */
[----:B-1----:R-:W-:Y:S02]  /*07f0*/  IMAD R9, R113, 0x100, R90 ;  /* 0x0000010071097824 */ /* 0x002fe400078e025a */
[----:B------:R-:W-:-:S04]  /*0800*/  IMAD.WIDE R6, R7, R82, c[0x0][0x168] ;  /* 0x00005a0007067625 */ /* 0x000fc800078e0252 */
[----:B------:R-:W-:Y:S02]  /*0810*/  IMAD.WIDE R8, R9, R82, c[0x0][0x168] ;  /* 0x00005a0009087625 */ /* 0x000fe400078e0252 */
[----:B------:R0:W4:Y:S04]  /*0820*/  @P1 LDG.E.EL.128 R36, [R6.64] ;  /* 0x0000000406241981 */ /* 0x000128000c2e1d00 */
[----:B------:R1:W5:Y:S01]  /*0830*/  @P0 LDG.E.EL.128 R40, [R8.64] ;  /* 0x0000000408280981 */ /* 0x000362000c2e1d00 */
[----:B------:R-:W-:Y:S01]  /*0840*/  IMAD R12, R0, 0x14, RZ ;  /* 0x00000014000c7824 */ /* 0x000fe200078e02ff */
[----:B------:R-:W-:Y:S01]  /*0850*/  IADD3 R15, R15, 0x400, RZ ;  /* 0x000004000f0f7810 */ /* 0x000fe20007ffe0ff */
[----:B------:R-:W-:Y:S02]  /*0860*/  IMAD R94, R89, 0x101, R0 ;  /* 0x00000101595e7824 */ /* 0x000fe400078e0200 */
[----:B------:R-:W-:Y:S01]  /*0870*/  IMAD R83, R10, 0x14, R83 ;  /* 0x000000140a537824 */ /* 0x000fe200078e0253 */
[----:B------:R-:W-:Y:S01]  /*0880*/  LOP3.LUT R89, R12, R89, RZ, 0xfc, !PT ;  /* 0x000000590c597212 */ /* 0x000fe200078efcff */
[----:B------:R-:W-:Y:S01]  /*0890*/  IMAD.SHL.U32 R94, R94, 0x2, RZ ;  /* 0x000000025e5e7824 */ /* 0x000fe200078e00ff */
[----:B0-----:R-:W-:-:S02]  /*08a0*/  LEA R6, R88, R15, 0x2 ;  /* 0x0000000f58067211 */ /* 0x001fc400078e10ff */
[----:B------:R-:W-:Y:S01]  /*08b0*/  IADD3 R10, R14, 0x400, RZ ;  /* 0x000004000e0a7810 */ /* 0x000fe20007ffe0ff */
[----:B-1----:R-:W-:Y:S01]  /*08c0*/  IMAD R8, R86, 0x4, R15 ;  /* 0x0000000456087824 */ /* 0x002fe200078e020f */
[----:B------:R-:W-:Y:S01]  /*08d0*/  IADD3 R12, R16, 0x400, RZ ;  /* 0x00000400100c7810 */ /* 0x000fe20007ffe0ff */
[-C--:B------:R-:W-:Y:S01]  /*08e0*/  IMAD.WIDE R6, R6, R25.reuse, c[0x0][0x160] ;  /* 0x0000580006067625 */ /* 0x080fe200078e0219 */
[----:B------:R-:W-:Y:S01]  /*08f0*/  ISETP.EQ.AND P4, PT, R11, RZ, !P4 ;  /* 0x000000ff0b00720c */ /* 0x000fe20006782270 */
[----:B------:R-:W-:Y:S02]  /*0900*/  LDS.U16 R91, [R94] ;  /* 0x000000005e5b7984 */ /* 0x000fe40000000400 */
[-C--:B------:R-:W-:Y:S02]  /*0910*/  IMAD.WIDE R8, R8, R25.reuse, c[0x0][0x160] ;  /* 0x0000580008087625 */ /* 0x080fe400078e0219 */
[----:B------:R-:W-:Y:S02]  /*0920*/  LDS.U16 R101, [R94+0x2] ;  /* 0x000002005e657984 */ /* 0x000fe40000000400 */
[----:B------:R-:W-:-:S02]  /*0930*/  IMAD.WIDE R10, R10, R25, c[0x0][0x160] ;  /* 0x000058000a0a7625 */ /* 0x000fc400078e0219 */
[----:B------:R-:W-:Y:S02]  /*0940*/  LDS.U16 R95, [R94+0x4] ;  /* 0x000004005e5f7984 */ /* 0x000fe40000000400 */
[----:B------:R-:W-:Y:S02]  /*0950*/  IMAD.WIDE R12, R12, R25, c[0x0][0x160] ;  /* 0x000058000c0c7625 */ /* 0x000fe400078e0219 */
[----:B------:R-:W-:Y:S04]  /*0960*/  LDS.U16 R96, [R94+0x6] ;  /* 0x000006005e607984 */ /* 0x000fe80000000400 */
        /* <DEDUP_REMOVED lines=12> */
[----:B------:R-:W-:Y:S06]  /*0a30*/  BAR.SYNC 0x0 ;  /* 0x0000000000007b1d */ /* 0x000fec0000000000 */
[----:B------:R-:W-:Y:S01]  /*0a40*/  CS2R R14, SRZ ;  /* 0x00000000000e7805 */ /* 0x000fe2000001ff00 */
[----:B--2---:R-:W-:Y:S04]  /*0a50*/  STS [R89.X4], R32 ;  /* 0x0000002059007388 */ /* 0x004fe80000004800 */
[----:B------:R-:W-:Y:S04]  /*0a60*/  STS [R89.X4+0x50], R33 ;  /* 0x0000502159007388 */ /* 0x000fe80000004800 */
[----:B------:R-:W-:Y:S04]  /*0a70*/  STS [R89.X4+0xa0], R34 ;  /* 0x0000a02259007388 */ /* 0x000fe80000004800 */
[----:B------:R-:W-:Y:S04]  /*0a80*/  STS [R89.X4+0xf0], R35 ;  /* 0x0000f02359007388 */ /* 0x000fe80000004800 */
[----:B---3--:R-:W-:Y:S04]  /*0a90*/  STS [R89.X4+0x10], R28 ;  /* 0x0000101c59007388 */ /* 0x008fe80000004800 */
[----:B------:R-:W-:Y:S04]  /*0aa0*/  STS [R89.X4+0x60], R29 ;  /* 0x0000601d59007388 */ /* 0x000fe80000004800 */
[----:B------:R-:W-:Y:S04]  /*0ab0*/  STS [R89.X4+0xb0], R30 ;  /* 0x0000b01e59007388 */ /* 0x000fe80000004800 */
[----:B------:R-:W-:Y:S04]  /*0ac0*/  STS [R89.X4+0x100], R31 ;  /* 0x0001001f59007388 */ /* 0x000fe80000004800 */
[----:B----4-:R-:W-:Y:S04]  /*0ad0*/  STS [R89.X4+0x20], R36 ;  /* 0x0000202459007388 */ /* 0x010fe80000004800 */
[----:B------:R-:W-:Y:S04]  /*0ae0*/  STS [R89.X4+0x70], R37 ;  /* 0x0000702559007388 */ /* 0x000fe80000004800 */
[----:B------:R-:W-:Y:S04]  /*0af0*/  STS [R89.X4+0xc0], R38 ;  /* 0x0000c02659007388 */ /* 0x000fe80000004800 */
[----:B------:R-:W-:Y:S04]  /*0b00*/  STS [R89.X4+0x110], R39 ;  /* 0x0001102759007388 */ /* 0x000fe80000004800 */
[----:B-----5:R-:W-:Y:S04]  /*0b10*/  STS [R89.X4+0x30], R40 ;  /* 0x0000302859007388 */ /* 0x020fe80000004800 */
[----:B------:R-:W-:Y:S04]  /*0b20*/  STS [R89.X4+0x80], R41 ;  /* 0x0000802959007388 */ /* 0x000fe80000004800 */
[----:B------:R-:W-:Y:S04]  /*0b30*/  STS [R89.X4+0xd0], R42 ;  /* 0x0000d02a59007388 */ /* 0x000fe80000004800 */
[----:B------:R-:W-:Y:S04]  /*0b40*/  STS [R89.X4+0x120], R43 ;  /* 0x0001202b59007388 */ /* 0x000fe80000004800 */
[----:B------:R-:W-:Y:S06]  /*0b50*/  BAR.SYNC 0x0 ;  /* 0x0000000000007b1d */ /* 0x000fec0000000000 */
[----:B------:R0:W2:Y:S04]  /*0b60*/  @P6 LDG.E.EL.64 R72, [R6.64] ;  /* 0x0000000406486981 */ /* 0x0000a8000c2e1b00 */
[----:B------:R1:W3:Y:S04]  /*0b70*/  @P5 LDG.E.EL.64 R78, [R8.64] ;  /* 0x00000004084e5981 */ /* 0x0002e8000c2e1b00 */
[----:B------:R4:W5:Y:S04]  /*0b80*/  @P3 LDG.E.EL.64 R76, [R10.64] ;  /* 0x000000040a4c3981 */ /* 0x000968000c2e1b00 */
[----:B------:R0:W2:Y:S04]  /*0b90*/  @P2 LDG.E.EL.64 R74, [R12.64] ;  /* 0x000000040c4a2981 */ /* 0x0000a8000c2e1b00 */
[----:B------:R-:W-:Y:S04]  /*0ba0*/  LDS.128 R44, [R83.X4] ;  /* 0x00000000532c7984 */ /* 0x000fe80000004c00 */
[----:B------:R-:W-:Y:S04]  /*0bb0*/  LDS.128 R48, [R83.X4+0x1400] ;  /* 0x0014000053307984 */ /* 0x000fe80000004c00 */
[----:B------:R-:W-:Y:S04]  /*0bc0*/  LDS.128 R52, [R83.X4+0x2800] ;  /* 0x0028000053347984 */ /* 0x000fe80000004c00 */
[----:B------:R-:W-:Y:S04]  /*0bd0*/  LDS.128 R56, [R83.X4+0x3c00] ;  /* 0x003c000053387984 */ /* 0x000fe80000004c00 */
[----:B------:R-:W-:Y:S06]  /*0be0*/  BAR.SYNC 0x0 ;  /* 0x0000000000007b1d */ /* 0x000fec0000000000 */
[----:B------:R-:W-:Y:S04]  /*0bf0*/  STS.U16 [R111], RZ ;  /* 0x000000ff6f007388 */ /* 0x000fe80000000400 */
[----:B------:R-:W-:Y:S04]  /*0c00*/  STS.U16 [R111+0x202], RZ ;  /* 0x000202ff6f007388 */ /* 0x000fe80000000400 */
[----:B------:R-:W-:Y:S04]  /*0c10*/  STS.U16 [R111+0x404], RZ ;  /* 0x000404ff6f007388 */ /* 0x000fe80000000400 */
[----:B------:R-:W-:Y:S04]  /*0c20*/  STS.U16 [R111+0x606], RZ ;  /* 0x000606ff6f007388 */ /* 0x000fe80000000400 */
[----:B------:R-:W-:Y:S04]  /*0c30*/  STS.U16 [R111+0x80], RZ ;  /* 0x000080ff6f007388 */ /* 0x000fe80000000400 */
[----:B------:R-:W-:Y:S04]  /*0c40*/  STS.U16 [R70+0x202], RZ ;  /* 0x000202ff46007388 */ /* 0x000fe80000000400 */
[----:B------:R-:W-:Y:S04]  /*0c50*/  STS.U16 [R70+0x404], RZ ;  /* 0x000404ff46007388 */ /* 0x000fe80000000400 */
[----:B------:R-:W-:Y:S04]  /*0c60*/  STS.U16 [R70+0x606], RZ ;  /* 0x000606ff46007388 */ /* 0x000fe80000000400 */
[----:B------:R-:W-:Y:S01]  /*0c70*/  STS.U16 [R111+0x100], RZ ;  /* 0x000100ff6f007388 */ /* 0x000fe20000000400 */
[----:B0-----:R-:W-:-:S03]  /*0c80*/  CS2R R6, SRZ ;  /* 0x0000000000067805 */ /* 0x001fc6000001ff00 */
[----:B------:R-:W-:Y:S04]  /*0c90*/  STS.U16 [R114+0x202], RZ ;  /* 0x000202ff72007388 */ /* 0x000fe80000000400 */
[----:B------:R-:W-:Y:S04]  /*0ca0*/  STS.U16 [R114+0x404], RZ ;  /* 0x000404ff72007388 */ /* 0x000fe80000000400 */
[----:B------:R-:W-:Y:S04]  /*0cb0*/  STS.U16 [R114+0x606], RZ ;  /* 0x000606ff72007388 */ /* 0x000fe80000000400 */
[----:B------:R-:W-:Y:S04]  /*0cc0*/  STS.U16 [R111+0x180], RZ ;  /* 0x000180ff6f007388 */ /* 0x000fe80000000400 */
[----:B------:R-:W-:Y:S04]  /*0cd0*/  STS.U16 [R116+0x202], RZ ;  /* 0x000202ff74007388 */ /* 0x000fe80000000400 */
[----:B------:R-:W-:Y:S04]  /*0ce0*/  STS.U16 [R116+0x404], RZ ;  /* 0x000404ff74007388 */ /* 0x000fe80000000400 */
[----:B------:R-:W-:Y:S04]  /*0cf0*/  STS.U16 [R116+0x606], RZ ;  /* 0x000606ff74007388 */ /* 0x000fe80000000400 */
[----:B------:R-:W-:Y:S06]  /*0d00*/  BAR.SYNC 0x0 ;  /* 0x0000000000007b1d */ /* 0x000fec0000000000 */
[----:B------:R-:W2:Y:S04]  /*0d10*/  @P4 LDG.E.EL.64 R14, [R4.64+-0x400] ;  /* 0xfffc0004040e4981 */ /* 0x000ea8000c2e1b00 */
[----:B------:R-:W3:Y:S01]  /*0d20*/  @P4 LDG.E.EL.64 R6, [R2.64+-0x400] ;  /* 0xfffc000402064981 */ /* 0x000ee2000c2e1b00 */
[----:B------:R-:W-:-:S02]  /*0d30*/  LOP3.LUT R0, R90, 0xffffff80, RZ, 0xc0, !PT ;  /* 0xffffff805a007812 */ /* 0x000fc400078ec0ff */
[----:B----4-:R-:W-:Y:S01]  /*0d40*/  IADD3 R10, R90, -0x80, RZ ;  /* 0xffffff805a0a7810 */ /* 0x010fe20007ffe0ff */
[----:B------:R-:W-:Y:S01]  /*0d50*/  LDS.U16 R154, [R94] ;  /* 0x000000005e9a7984 */ /* 0x000fe20000000400 */
[----:B------:R-:W-:-:S03]  /*0d60*/  ISETP.NE.AND P0, PT, R0, 0x80, PT ;  /* 0x000000800000780c */ /* 0x000fc60003f05270 */
[----:B------:R-:W-:Y:S01]  /*0d70*/  LDS.U16 R152, [R94+0x2] ;  /* 0x000002005e987984 */ /* 0x000fe20000000400 */
[----:B------:R-:W-:-:S03]  /*0d80*/  ISETP.LT.AND P1, PT, R112, 0x10, !P0 ;  /* 0x000000107000780c */ /* 0x000fc60004721270 */
[----:B------:R-:W-:Y:S01]  /*0d90*/  LDS.U16 R151, [R94+0x4] ;  /* 0x000004005e977984 */ /* 0x000fe20000000400 */
[----:B-1----:R-:W-:-:S03]  /*0da0*/  IMAD R9, R71, 0x100, R10 ;  /* 0x0000010047097824 */ /* 0x002fc600078e020a */
[----:B------:R-:W-:Y:S04]  /*0db0*/  LDS.U16 R150, [R94+0x6] ;  /* 0x000006005e967984 */ /* 0x000fe80000000400 */
[----:B------:R-:W-:Y:S04]  /*0dc0*/  LDS.U16 R149, [R94+0x808] ;  /* 0x000808005e957984 */ /* 0x000fe80000000400 */
[----:B------:R-:W-:Y:S04]  /*0dd0*/  LDS.U16 R138, [R94+0x80a] ;  /* 0x00080a005e8a7984 */ /* 0x000fe80000000400 */
[----:B------:R-:W-:Y:S04]  /*0de0*/  LDS.U16 R137, [R94+0x80c] ;  /* 0x00080c005e897984 */ /* 0x000fe80000000400 */
[----:B------:R-:W0:Y:S04]  /*0df0*/  LDS.U16 R136, [R94+0x80e] ;  /* 0x00080e005e887984 */ /* 0x000e280000000400 */
        /* <DEDUP_REMOVED lines=16> */
[----:B------:R-:W-:Y:S01]  /*0f00*/  STS.U16 [R70+0x606], RZ ;  /* 0x000606ff46007388 */ /* 0x000fe20000000400 */
[----:B------:R-:W-:Y:S01]  /*0f10*/  IMAD.WIDE R8, R9, R82, c[0x0][0x170] ;  /* 0x00005c0009087625 */ /* 0x000fe200078e0252 */
[----:B--2---:R-:W-:-:S02]  /*0f20*/  SEL R14, R14, RZ, P4 ;  /* 0x000000ff0e0e7207 */ /* 0x004fc40002000000 */
[----:B------:R-:W-:Y:S02]  /*0f30*/  SEL R15, R15, RZ, P4 ;  /* 0x000000ff0f0f7207 */ /* 0x000fe40002000000 */
[----:B------:R-:W-:Y:S02]  /*0f40*/  SHF.R.U32.HI R5, RZ, 0x10, R14 ;  /* 0x00000010ff057819 */ /* 0x000fe4000001160e */
[----:B---3--:R-:W-:Y:S02]  /*0f50*/  SEL R0, R6, RZ, P4 ;  /* 0x000000ff06007207 */ /* 0x008fe40002000000 */
[----:B------:R-:W-:Y:S01]  /*0f60*/  SEL R3, R7, RZ, P4 ;  /* 0x000000ff07037207 */ /* 0x000fe20002000000 */
[----:B------:R-:W-:Y:S01]  /*0f70*/  STS.U16 [R111+0x100], R14 ;  /* 0x0001000e6f007388 */ /* 0x000fe20000000400 */
[----:B------:R-:W-:Y:S01]  /*0f80*/  SHF.R.U32.HI R17, RZ, 0x10, R15 ;  /* 0x00000010ff117819 */ /* 0x000fe2000001160f */
[----:B------:R-:W-:Y:S01]  /*0f90*/  CS2R R6, SRZ ;  /* 0x0000000000067805 */ /* 0x000fe2000001ff00 */
[----:B------:R-:W-:Y:S01]  /*0fa0*/  SHF.R.U32.HI R11, RZ, 0x10, R0 ;  /* 0x00000010ff0b7819 */ /* 0x000fe20000011600 */
[----:B------:R1:W-:Y:S01]  /*0fb0*/  STS.U16 [R114+0x202], R5 ;  /* 0x0002020572007388 */ /* 0x0003e20000000400 */
[----:B------:R-:W-:-:S03]  /*0fc0*/  SHF.R.U32.HI R13, RZ, 0x10, R3 ;  /* 0x00000010ff0d7819 */ /* 0x000fc60000011603 */
[----:B------:R-:W-:Y:S04]  /*0fd0*/  STS.U16 [R114+0x404], R15 ;  /* 0x0004040f72007388 */ /* 0x000fe80000000400 */
[----:B------:R-:W-:Y:S01]  /*0fe0*/  STS.U16 [R114+0x606], R17 ;  /* 0x0006061172007388 */ /* 0x000fe20000000400 */
[----:B-1----:R-:W-:-:S03]  /*0ff0*/  CS2R R4, SRZ ;  /* 0x0000000000047805 */ /* 0x002fc6000001ff00 */
[----:B------:R-:W-:Y:S04]  /*1000*/  STS.U16 [R111+0x180], R0 ;  /* 0x000180006f007388 */ /* 0x000fe80000000400 */
[----:B------:R-:W-:Y:S04]  /*1010*/  STS.U16 [R116+0x202], R11 ;  /* 0x0002020b74007388 */ /* 0x000fe80000000400 */
[----:B------:R-:W-:Y:S04]  /*1020*/  STS.U16 [R116+0x404], R3 ;  /* 0x0004040374007388 */ /* 0x000fe80000000400 */
[----:B------:R-:W-:Y:S04]  /*1030*/  STS.U16 [R116+0x606], R13 ;  /* 0x0006060d74007388 */ /* 0x000fe80000000400 */
[----:B------:R-:W-:Y:S06]  /*1040*/  BAR.SYNC 0x0 ;  /* 0x0000000000007b1d */ /* 0x000fec0000000000 */
[----:B------:R1:W2:Y:S01]  /*1050*/  @P1 LDG.E.EL.128 R4, [R8.64] ;  /* 0x0000000408041981 */ /* 0x0002a2000c2e1d00 */
[----:B------:R-:W-:Y:S01]  /*1060*/  LEA R11, R115, R10, 0x8 ;  /* 0x0000000a730b7211 */ /* 0x000fe200078e40ff */
[----:B------:R-:W-:Y:S01]  /*1070*/  CS2R R24, SRZ ;  /* 0x0000000000187805 */ /* 0x000fe2000001ff00 */
[----:B------:R-:W-:Y:S01]  /*1080*/  CS2R R26, SRZ ;  /* 0x00000000001a7805 */ /* 0x000fe2000001ff00 */
[----:B------:R-:W-:-:S02]  /*1090*/  P2R R160, PR, RZ, 0x4 ;  /* 0x00000004ffa07803 */ /* 0x000fc40000000000 */
[----:B------:R-:W-:Y:S01]  /*10a0*/  P2R R162, PR, RZ, 0x8 ;  /* 0x00000008ffa27803 */ /* 0x000fe20000000000 */
[----:B------:R-:W-:Y:S01]  /*10b0*/  IMAD R80, R85, 0x4, R61 ;  /* 0x0000000455507824 */ /* 0x000fe200078e023d */
[----:B------:R-:W-:Y:S01]  /*10c0*/  LDS.U16 R159, [R94] ;  /* 0x000000005e9f7984 */ /* 0x000fe20000000400 */
[----:B-1----:R-:W-:-:S03]  /*10d0*/  IMAD.WIDE R8, R11, R82, c[0x0][0x170] ;  /* 0x00005c000b087625 */ /* 0x002fc600078e0252 */
[----:B------:R-:W-:Y:S04]  /*10e0*/  LDS.U16 R158, [R94+0x2] ;  /* 0x000002005e9e7984 */ /* 0x000fe80000000400 */
[----:B------:R-:W-:Y:S04]  /*10f0*/  LDS.U16 R157, [R94+0x4] ;  /* 0x000004005e9d7984 */ /* 0x000fe80000000400 */
[----:B------:R-:W-:Y:S04]  /*1100*/  LDS.U16 R156, [R94+0x6] ;  /* 0x000006005e9c7984 */ /* 0x000fe80000000400 */
[----:B------:R-:W1:Y:S04]  /*1110*/  LDS.U16 R155, [R94+0x808] ;  /* 0x000808005e9b7984 */ /* 0x000e680000000400 */
[----:B------:R-:W-:Y:S04]  /*1120*/  LDS.U16 R153, [R94+0x80a] ;  /* 0x00080a005e997984 */ /* 0x000fe80000000400 */
[----:B------:R-:W-:Y:S04]  /*1130*/  LDS.U16 R145, [R94+0x80c] ;  /* 0x00080c005e917984 */ /* 0x000fe80000000400 */
[----:B------:R-:W-:Y:S04]  /*1140*/  LDS.U16 R141, [R94+0x80e] ;  /* 0x00080e005e8d7984 */ /* 0x000fe80000000400 */
[----:B------:R-:W-:Y:S04]  /*1150*/  LDS.U16 R139, [R94+0x1010] ;  /* 0x001010005e8b7984 */ /* 0x000fe80000000400 */
[----:B------:R-:W3:Y:S04]  /*1160*/  LDS.U16 R143, [R94+0x1012] ;  /* 0x001012005e8f7984 */ /* 0x000ee80000000400 */
[----:B------:R-:W4:Y:S04]  /*1170*/  LDS.U16 R147, [R94+0x1014] ;  /* 0x001014005e937984 */ /* 0x000f280000000400 */
[----:B------:R-:W0:Y:S04]  /*1180*/  LDS.U16 R133, [R94+0x1016] ;  /* 0x001016005e857984 */ /* 0x000e280000000400 */
[----:B------:R-:W-:Y:S04]  /*1190*/  LDS.U16 R131, [R94+0x1818] ;  /* 0x001818005e837984 */ /* 0x000fe80000000400 */
[----:B------:R-:W-:Y:S04]  /*11a0*/  LDS.U16 R132, [R94+0x181c] ;  /* 0x00181c005e847984 */ /* 0x000fe80000000400 */
[----:B------:R-:W-:Y:S01]  /*11b0*/  LDS.U16 R135, [R94+0x181e] ;  /* 0x00181e005e877984 */ /* 0x000fe20000000400 */
[----:B--2---:R-:W-:-:S02]  /*11c0*/  SEL R0, R4, RZ, P1 ;  /* 0x000000ff04007207 */ /* 0x004fc40000800000 */
[----:B------:R-:W-:Y:S02]  /*11d0*/  SEL R2, R5, RZ, P1 ;  /* 0x000000ff05027207 */ /* 0x000fe40000800000 */
[----:B------:R-:W-:Y:S02]  /*11e0*/  SEL R3, R6, RZ, P1 ;  /* 0x000000ff06037207 */ /* 0x000fe40000800000 */
[----:B------:R-:W-:Y:S02]  /*11f0*/  SEL R12, R7, RZ, P1 ;  /* 0x000000ff070c7207 */ /* 0x000fe40000800000 */
[----:B------:R-:W-:Y:S01]  /*1200*/  ISETP.LT.AND P1, PT, R110, 0x10, !P0 ;  /* 0x000000106e00780c */ /* 0x000fe20004721270 */
[----:B------:R-:W-:Y:S01]  /*1210*/  CS2R R4, SRZ ;  /* 0x0000000000047805 */ /* 0x000fe2000001ff00 */
[----:B------:R-:W-:-:S11]  /*1220*/  CS2R R6, SRZ ;  /* 0x0000000000067805 */ /* 0x000fd6000001ff00 */
[----:B------:R-:W2:Y:S01]  /*1230*/  @P1 LDG.E.EL.128 R4, [R8.64] ;  /* 0x0000000408041981 */ /* 0x000ea2000c2e1d00 */
[----:B------:R-:W-:Y:S01]  /*1240*/  IMAD R11, R113, 0x100, R10 ;  /* 0x00000100710b7824 */ /* 0x000fe200078e020a */
[----:B--2---:R-:W-:Y:S02]  /*1250*/  SEL R13, R4, RZ, P1 ;  /* 0x000000ff040d7207 */ /* 0x004fe40000800000 */
[----:B------:R-:W-:Y:S02]  /*1260*/  SEL R14, R5, RZ, P1 ;  /* 0x000000ff050e7207 */ /* 0x000fe40000800000 */
[----:B------:R-:W-:Y:S02]  /*1270*/  SEL R15, R6, RZ, P1 ;  /* 0x000000ff060f7207 */ /* 0x000fe40000800000 */
[----:B------:R-:W-:Y:S02]  /*1280*/  SEL R16, R7, RZ, P1 ;  /* 0x000000ff07107207 */ /* 0x000fe40000800000 */
[----:B------:R-:W-:-:S02]  /*1290*/  ISETP.LT.AND P1, PT, R109, 0x10, !P0 ;  /* 0x000000106d00780c */ /* 0x000fc40004721270 */
[----:B------:R-:W-:Y:S01]  /*12a0*/  ISETP.LT.AND P0, PT, R108, 0x10, !P0 ;  /* 0x000000106c00780c */ /* 0x000fe20004701270 */
[----:B------:R-:W-:Y:S01]  /*12b0*/  IMAD R5, R117, 0x100, R10 ;  /* 0x0000010075057824 */ /* 0x000fe200078e020a */
[----:B------:R-:W-:Y:S01]  /*12c0*/  CS2R R6, SRZ ;  /* 0x0000000000067805 */ /* 0x000fe2000001ff00 */
[----:B------:R-:W-:-:S04]  /*12d0*/  IMAD.WIDE R10, R11, R82, c[0x0][0x170] ;  /* 0x00005c000b0a7625 */ /* 0x000fc800078e0252 */
[----:B------:R-:W-:Y:S02]  /*12e0*/  IMAD.WIDE R8, R5, R82, c[0x0][0x170] ;  /* 0x00005c0005087625 */ /* 0x000fe400078e0252 */
[----:B------:R-:W-:-:S03]  /*12f0*/  CS2R R4, SRZ ;  /* 0x0000000000047805 */ /* 0x000fc6000001ff00 */
[----:B------:R2:W3:Y:S04]  /*1300*/  @P1 LDG.E.EL.128 R24, [R8.64] ;  /* 0x0000000408181981 */ /* 0x0004e8000c2e1d00 */
[----:B------:R-:W3:Y:S01]  /*1310*/  @P0 LDG.E.EL.128 R4, [R10.64] ;  /* 0x000000040a040981 */ /* 0x000ee2000c2e1d00 */
[----:B------:R-:W-:-:S04]  /*1320*/  ISETP.GE.AND P2, PT, R88, 0x80, PT ;  /* 0x000000805800780c */ /* 0x000fc80003f46270 */
[----:B------:R-:W-:Y:S01]  /*1330*/  ISETP.LT.AND P3, PT, R87, 0x10, !P2 ;  /* 0x000000105700780c */ /* 0x000fe20005761270 */
[----:B--2---:R-:W-:Y:S01]  /*1340*/  IMAD R8, R86, 0x4, R61 ;  /* 0x0000000456087824 */ /* 0x004fe200078e023d */
[----:B------:R-:W-:Y:S02]  /*1350*/  IADD3 R80, R80, 0x200, RZ ;  /* 0x0000020050507810 */ /* 0x000fe40007ffe0ff */
[----:B---3--:R-:W-:Y:S02]  /*1360*/  SEL R20, R4, RZ, P0 ;  /* 0x000000ff04147207 */ /* 0x008fe40000000000 */
[----:B------:R-:W-:Y:S02]  /*1370*/  SEL R19, R5, RZ, P0 ;  /* 0x000000ff05137207 */ /* 0x000fe40000000000 */
[----:B------:R-:W-:Y:S02]  /*1380*/  SEL R18, R6, RZ, P0 ;  /* 0x000000ff06127207 */ /* 0x000fe40000000000 */
[----:B------:R-:W-:-:S02]  /*1390*/  SEL R17, R7, RZ, P0 ;  /* 0x000000ff07117207 */ /* 0x000fc40000000000 */
[----:B------:R-:W-:-:S04]  /*13a0*/  ISETP.GE.AND P0, PT, R86, 0x80, PT ;  /* 0x000000805600780c */ /* 0x000fc80003f06270 */
[----:B------:R-:W-:Y:S02]  /*13b0*/  ISETP.LT.AND P2, PT, R87, 0x10, !P0 ;  /* 0x000000105700780c */ /* 0x000fe40004741270 */
[----:B------:R-:W-:Y:S02]  /*13c0*/  ISETP.GE.AND P0, PT, R85, 0x80, PT ;  /* 0x000000805500780c */ /* 0x000fe40003f06270 */
[----:B------:R-:W-:Y:S02]  /*13d0*/  SEL R24, R24, RZ, P1 ;  /* 0x000000ff18187207 */ /* 0x000fe40000800000 */
[----:B------:R-:W-:Y:S02]  /*13e0*/  SEL R23, R25, RZ, P1 ;  /* 0x000000ff19177207 */ /* 0x000fe40000800000 */
[----:B------:R-:W-:Y:S02]  /*13f0*/  SEL R22, R26, RZ, P1 ;  /* 0x000000ff1a167207 */ /* 0x000fe40000800000 */
[----:B------:R-:W-:Y:S01]  /*1400*/  SEL R21, R27, RZ, P1 ;  /* 0x000000ff1b157207 */ /* 0x000fe20000800000 */
[----:B------:R-:W-:Y:S01]  /*1410*/  IMAD R6, R88, 0x4, R61 ;  /* 0x0000000458067824 */ /* 0x000fe200078e023d */
[----:B------:R-:W-:Y:S01]  /*1420*/  ISETP.LT.AND P1, PT, R87, 0x10, !P0 ;  /* 0x000000105700780c */ /* 0x000fe20004721270 */
[----:B------:R-:W-:Y:S01]  /*1430*/  CS2R R4, SRZ ;  /* 0x0000000000047805 */ /* 0x000fe2000001ff00 */
[----:B------:R-:W-:Y:S01]  /*1440*/  MOV R27, 0x2 ;  /* 0x00000002001b7802 */ /* 0x000fe20000000f00 */
[----:B------:R-:W2:Y:S01]  /*1450*/  LDS.U16 R25, [R94+0x181a] ;  /* 0x00181a005e197984 */ /* 0x000ea20000000400 */
[----:B------:R-:W-:-:S02]  /*1460*/  ISETP.GE.AND P0, PT, R84, 0x80, PT ;  /* 0x000000805400780c */ /* 0x000fc40003f06270 */
[----:B------:R-:W-:Y:S01]  /*1470*/  LEA R26, R84, R61, 0x2 ;  /* 0x0000003d541a7211 */ /* 0x000fe200078e10ff */
[-C--:B------:R-:W-:Y:S01]  /*1480*/  IMAD.WIDE R6, R6, R27.reuse, c[0x0][0x160] ;  /* 0x0000580006067625 */ /* 0x080fe200078e021b */
[----:B------:R-:W-:Y:S01]  /*1490*/  ISETP.LT.AND P0, PT, R87, 0x10, !P0 ;  /* 0x000000105700780c */ /* 0x000fe20004701270 */
[----:B------:R-:W-:Y:S06]  /*14a0*/  BAR.SYNC 0x0 ;  /* 0x0000000000007b1d */ /* 0x000fec0000000000 */
[-C--:B------:R-:W-:Y:S01]  /*14b0*/  IMAD.WIDE R8, R8, R27.reuse, c[0x0][0x160] ;  /* 0x0000580008087625 */ /* 0x080fe200078e021b */
[----:B------:R-:W-:Y:S01]  /*14c0*/  IADD3 R26, R26, 0x200, RZ ;  /* 0x000002001a1a7810 */ /* 0x000fe20007ffe0ff */
[----:B------:R-:W-:Y:S02]  /*14d0*/  STS [R89.X4], R0 ;  /* 0x0000000059007388 */ /* 0x000fe40000004800 */
[----:B------:R-:W-:-:S02]  /*14e0*/  IMAD.WIDE R80, R80, R27, c[0x0][0x160] ;  /* 0x0000580050507625 */ /* 0x000fc400078e021b */
[----:B------:R-:W-:Y:S04]  /*14f0*/  STS [R89.X4+0x50], R2 ;  /* 0x0000500259007388 */ /* 0x000fe80000004800 */
        /* <DEDUP_REMOVED lines=13> */
[----:B------:R-:W-:Y:S01]  /*15d0*/  STS [R89.X4+0x120], R17 ;  /* 0x0001201159007388 */ /* 0x000fe20000004800 */
[----:B------:R-:W-:-:S03]  /*15e0*/  IMAD.WIDE R26, R26, R27, c[0x0][0x160] ;  /* 0x000058001a1a7625 */ /* 0x000fc600078e021b */
[----:B------:R-:W-:Y:S06]  /*15f0*/  BAR.SYNC 0x0 ;  /* 0x0000000000007b1d */ /* 0x000fec0000000000 */
[----:B------:R-:W3:Y:S04]  /*1600*/  @P3 LDG.E.EL.64 R4, [R6.64+0x400] ;  /* 0x0004000406043981 */ /* 0x000ee8000c2e1b00 */
[----:B------:R0:W2:Y:S04]  /*1610*/  @P2 LDG.E.EL.64 R68, [R8.64+0x400] ;  /* 0x0004000408442981 */ /* 0x0000a8000c2e1b00 */
[----:B------:R-:W4:Y:S04]  /*1620*/  @P1 LDG.E.EL.64 R120, [R80.64] ;  /* 0x0000000450781981 */ /* 0x000f28000c2e1b00 */
[----:B------:R-:W4:Y:S01]  /*1630*/  @P0 LDG.E.EL.64 R122, [R26.64] ;  /* 0x000000041a7a0981 */ /* 0x000f22000c2e1b00 */
[----:B------:R-:W-:-:S02]  /*1640*/  P2R R163, PR, RZ, 0x20 ;  /* 0x00000020ffa37803 */ /* 0x000fc40000000000 */
[C---:B------:R-:W-:Y:S01]  /*1650*/  ISETP.GE.AND P5, PT, R90.reuse, 0x80, PT ;  /* 0x000000805a00780c */ /* 0x040fe20003fa6270 */
[----:B------:R-:W-:Y:S01]  /*1660*/  LDS.128 R60, [R83.X4] ;  /* 0x00000000533c7984 */ /* 0x000fe20000004c00 */
[----:B------:R-:W-:Y:S02]  /*1670*/  IADD3 R148, R90, 0x80, RZ ;  /* 0x000000805a947810 */ /* 0x000fe40007ffe0ff */
[----:B------:R-:W-:Y:S01]  /*1680*/  ISETP.LT.AND P6, PT, R112, 0x10, !P5 ;  /* 0x000000107000780c */ /* 0x000fe20006fc1270 */
[----:B------:R-:W-:Y:S04]  /*1690*/  LDS.128 R64, [R83.X4+0x1400] ;  /* 0x0014000053407984 */ /* 0x000fe80000004c00 */
[----:B0-----:R-:W-:Y:S01]  /*16a0*/  LDS.128 R8, [R83.X4+0x3c00] ;  /* 0x003c000053087984 */ /* 0x001fe20000004c00 */
[----:B---3--:R-:W-:-:S02]  /*16b0*/  SEL R128, R4, RZ, P3 ;  /* 0x000000ff04807207 */ /* 0x008fc40001800000 */
[----:B------:R-:W-:Y:S02]  /*16c0*/  SEL R130, R5, RZ, P3 ;  /* 0x000000ff05827207 */ /* 0x000fe40001800000 */
[----:B--2---:R-:W-:Y:S01]  /*16d0*/  SEL R142, R68, RZ, P2 ;  /* 0x000000ff448e7207 */ /* 0x004fe20001000000 */
[----:B------:R-:W-:Y:S01]  /*16e0*/  LDS.128 R4, [R83.X4+0x2800] ;  /* 0x0028000053047984 */ /* 0x000fe20000004c00 */
[----:B------:R-:W-:Y:S02]  /*16f0*/  SEL R69, R69, RZ, P2 ;  /* 0x000000ff45457207 */ /* 0x000fe40001000000 */
[----:B------:R-:W-:Y:S01]  /*1700*/  SHF.R.U32.HI R68, RZ, 0x10, R128 ;  /* 0x00000010ff447819 */ /* 0x000fe20000011680 */
[----:B------:R-:W-:Y:S06]  /*1710*/  BAR.SYNC 0x0 ;  /* 0x0000000000007b1d */ /* 0x000fec0000000000 */
[----:B------:R-:W-:-:S02]  /*1720*/  SHF.R.U32.HI R140, RZ, 0x10, R130 ;  /* 0x00000010ff8c7819 */ /* 0x000fc40000011682 */
[----:B------:R-:W-:Y:S02]  /*1730*/  SHF.R.U32.HI R165, RZ, 0x10, R142 ;  /* 0x00000010ffa57819 */ /* 0x000fe4000001168e */
[----:B----4-:R-:W-:Y:S02]  /*1740*/  SEL R144, R120, RZ, P1 ;  /* 0x000000ff78907207 */ /* 0x010fe40000800000 */
[----:B------:R-:W-:Y:S02]  /*1750*/  SHF.R.U32.HI R167, RZ, 0x10, R69 ;  /* 0x00000010ffa77819 */ /* 0x000fe40000011645 */
[----:B------:R-:W-:Y:S02]  /*1760*/  SEL R169, R121, RZ, P1 ;  /* 0x000000ff79a97207 */ /* 0x000fe40000800000 */
[----:B------:R-:W-:Y:S02]  /*1770*/  SEL R120, R122, RZ, P0 ;  /* 0x000000ff7a787207 */ /* 0x000fe40000000000 */
[----:B------:R-:W-:Y:S01]  /*1780*/  SEL R121, R123, RZ, P0 ;  /* 0x000000ff7b797207 */ /* 0x000fe20000000000 */
[----:B------:R-:W-:Y:S01]  /*1790*/  STS.U16 [R111], R128 ;  /* 0x000000806f007388 */ /* 0x000fe20000000400 */
[----:B------:R-:W-:Y:S01]  /*17a0*/  SHF.R.U32.HI R171, RZ, 0x10, R144 ;  /* 0x00000010ffab7819 */ /* 0x000fe20000011690 */
[----:B------:R-:W-:Y:S01]  /*17b0*/  IMAD R123, R71, 0x100, R148 ;  /* 0x00000100477b7824 */ /* 0x000fe200078e0294 */
[----:B------:R-:W-:Y:S01]  /*17c0*/  SHF.R.U32.HI R173, RZ, 0x10, R169 ;  /* 0x00000010ffad7819 */ /* 0x000fe200000116a9 */
[----:B------:R-:W-:Y:S04]  /*17d0*/  STS.U16 [R111+0x404], R130 ;  /* 0x000404826f007388 */ /* 0x000fe80000000400 */
[----:B------:R-:W-:Y:S04]  /*17e0*/  STS.U16 [R111+0x80], R142 ;  /* 0x0000808e6f007388 */ /* 0x000fe80000000400 */
[----:B------:R-:W-:Y:S04]  /*17f0*/  STS.U16 [R111+0x202], R68 ;  /* 0x000202446f007388 */ /* 0x000fe80000000400 */
[----:B------:R-:W-:Y:S01]  /*1800*/  STS.U16 [R111+0x606], R140 ;  /* 0x0006068c6f007388 */ /* 0x000fe20000000400 */
[----:B------:R-:W-:-:S03]  /*1810*/  IMAD.WIDE R122, R123, R82, c[0x0][0x170] ;  /* 0x00005c007b7a7625 */ /* 0x000fc600078e0252 */
[----:B------:R0:W-:Y:S04]  /*1820*/  STS.U16 [R70+0x202], R165 ;  /* 0x000202a546007388 */ /* 0x0001e80000000400 */
[----:B------:R2:W-:Y:S04]  /*1830*/  STS.U16 [R70+0x606], R167 ;  /* 0x000606a746007388 */ /* 0x0005e80000000400 */
[----:B------:R3:W-:Y:S01]  /*1840*/  STS.U16 [R70+0x404], R69 ;  /* 0x0004044546007388 */ /* 0x0007e20000000400 */
[----:B0-----:R-:W-:-:S03]  /*1850*/  SHF.R.U32.HI R165, RZ, 0x10, R120 ;  /* 0x00000010ffa57819 */ /* 0x001fc60000011678 */
[----:B------:R-:W-:Y:S01]  /*1860*/  STS.U16 [R111+0x100], R144 ;  /* 0x000100906f007388 */ /* 0x000fe20000000400 */
[----:B--2---:R-:W-:-:S03]  /*1870*/  SHF.R.U32.HI R167, RZ, 0x10, R121 ;  /* 0x00000010ffa77819 */ /* 0x004fc60000011679 */
[----:B------:R-:W-:Y:S01]  /*1880*/  STS.U16 [R114+0x202], R171 ;  /* 0x000202ab72007388 */ /* 0x000fe20000000400 */
[----:B---3--:R-:W-:Y:S01]  /*1890*/  CS2R R68, SRZ ;  /* 0x0000000000447805 */ /* 0x008fe2000001ff00 */
[----:B------:R-:W-:Y:S02]  /*18a0*/  CS2R R70, SRZ ;  /* 0x0000000000467805 */ /* 0x000fe4000001ff00 */
[----:B------:R-:W-:Y:S04]  /*18b0*/  STS.U16 [R114+0x404], R169 ;  /* 0x000404a972007388 */ /* 0x000fe80000000400 */
[----:B------:R-:W-:Y:S04]  /*18c0*/  STS.U16 [R114+0x606], R173 ;  /* 0x000606ad72007388 */ /* 0x000fe80000000400 */
[----:B------:R-:W-:Y:S04]  /*18d0*/  STS.U16 [R111+0x180], R120 ;  /* 0x000180786f007388 */ /* 0x000fe80000000400 */
[----:B------:R-:W-:Y:S04]  /*18e0*/  STS.U16 [R116+0x202], R165 ;  /* 0x000202a574007388 */ /* 0x000fe80000000400 */
[----:B------:R-:W-:Y:S04]  /*18f0*/  STS.U16 [R116+0x404], R121 ;  /* 0x0004047974007388 */ /* 0x000fe80000000400 */
[----:B------:R-:W-:Y:S04]  /*1900*/  STS.U16 [R116+0x606], R167 ;  /* 0x000606a774007388 */ /* 0x000fe80000000400 */
[----:B------:R-:W-:Y:S06]  /*1910*/  BAR.SYNC 0x0 ;  /* 0x0000000000007b1d */ /* 0x000fec0000000000 */
[----:B------:R-:W2:Y:S01]  /*1920*/  @P6 LDG.E.EL.128 R68, [R122.64] ;  /* 0x000000047a446981 */ /* 0x000ea2000c2e1d00 */
[----:B------:R-:W-:-:S04]  /*1930*/  IMAD R165, R115, 0x100, R148 ;  /* 0x0000010073a57824 */ /* 0x000fc800078e0294 */
[----:B------:R-:W-:Y:S01]  /*1940*/  IMAD.WIDE R164, R165, R82, c[0x0][0x170] ;  /* 0x00005c00a5a47625 */ /* 0x000fe200078e0252 */
[----:B--2---:R-:W-:Y:S02]  /*1950*/  SEL R112, R68, RZ, P6 ;  /* 0x000000ff44707207 */ /* 0x004fe40003000000 */
[----:B------:R-:W-:Y:S02]  /*1960*/  SEL R114, R69, RZ, P6 ;  /* 0x000000ff45727207 */ /* 0x000fe40003000000 */
[----:B------:R-:W-:Y:S02]  /*1970*/  SEL R116, R70, RZ, P6 ;  /* 0x000000ff46747207 */ /* 0x000fe40003000000 */
[----:B------:R-:W-:Y:S02]  /*1980*/  SEL R120, R71, RZ, P6 ;  /* 0x000000ff47787207 */ /* 0x000fe40003000000 */
[----:B------:R-:W-:Y:S01]  /*1990*/  ISETP.LT.AND P6, PT, R110, 0x10, !P5 ;  /* 0x000000106e00780c */ /* 0x000fe20006fc1270 */
[----:B------:R-:W-:Y:S01]  /*19a0*/  CS2R R68, SRZ ;  /* 0x0000000000447805 */ /* 0x000fe2000001ff00 */
[----:B------:R-:W-:-:S11]  /*19b0*/  CS2R R70, SRZ ;  /* 0x0000000000467805 */ /* 0x000fd6000001ff00 */
        /* <DEDUP_REMOVED lines=11> */
[----:B------:R-:W-:-:S05]  /*1a70*/  LEA R165, R113, R148, 0x8 ;  /* 0x0000009471a57211 */ /* 0x000fca00078e40ff */
        /* <DEDUP_REMOVED lines=9> */
[----:B------:R-:W-:Y:S01]  /*1b10*/  SHF.L.U32 R136, R136, 0x10, RZ ;  /* 0x0000001088887819 */ /* 0x000fe200000006ff */
[----:B-1----:R-:W-:Y:S02]  /*1b20*/  IMAD.U32 R155, R155, 0x10000, RZ ;  /* 0x000100009b9b7824 */ /* 0x002fe400078e00ff */
[----:B------:R-:W-:Y:S01]  /*1b30*/  IMAD.U32 R117, R137, 0x10000, RZ ;  /* 0x0001000089757824 */ /* 0x000fe200078e00ff */
[----:B------:R-:W-:Y:S01]  /*1b40*/  SHF.L.U32 R137, R118, 0x10, RZ ;  /* 0x0000001076897819 */ /* 0x000fe200000006ff */
[----:B------:R-:W-:Y:S02]  /*1b50*/  IMAD.U32 R134, R134, 0x10000, RZ ;  /* 0x0001000086867824 */ /* 0x000fe400078e00ff */
[----:B------:R-:W-:Y:S01]  /*1b60*/  IMAD.U32 R157, R157, 0x10000, RZ ;  /* 0x000100009d9d7824 */ /* 0x000fe200078e00ff */
[----:B------:R-:W-:Y:S01]  /*1b70*/  SHF.L.U32 R143, R143, 0x10, RZ ;  /* 0x000000108f8f7819 */ /* 0x000fe200000006ff */
[----:B------:R-:W-:-:S02]  /*1b80*/  IMAD.U32 R121, R129, 0x10000, RZ ;  /* 0x0001000081797824 */ /* 0x000fc400078e00ff */
[----:B------:R-:W-:Y:S01]  /*1b90*/  IMAD.U32 R129, R119, 0x10000, RZ ;  /* 0x0001000077817824 */ /* 0x000fe200078e00ff */
[----:B------:R-:W-:Y:S01]  /*1ba0*/  SHF.L.U32 R145, R145, 0x10, RZ ;  /* 0x0000001091917819 */ /* 0x000fe200000006ff */
[----:B------:R-:W-:Y:S01]  /*1bb0*/  IMAD.U32 R159, R159, 0x10000, RZ ;  /* 0x000100009f9f7824 */ /* 0x000fe200078e00ff */
[----:B------:R-:W-:Y:S01]  /*1bc0*/  SHF.L.U32 R126, R126, 0x10, RZ ;  /* 0x000000107e7e7819 */ /* 0x000fe200000006ff */
[----:B------:R-:W-:Y:S02]  /*1bd0*/  IMAD.U32 R123, R127, 0x10000, RZ ;  /* 0x000100007f7b7824 */ /* 0x000fe400078e00ff */
[----:B------:R-:W-:Y:S02]  /*1be0*/  IMAD.U32 R147, R147, 0x10000, RZ ;  /* 0x0001000093937824 */ /* 0x000fe400078e00ff */
[----:B------:R-:W-:Y:S02]  /*1bf0*/  IMAD.U32 R127, R124, 0x10000, RZ ;  /* 0x000100007c7f7824 */ /* 0x000fe400078e00ff */
[----:B------:R-:W-:-:S02]  /*1c00*/  IMAD.U32 R133, R133, 0x10000, RZ ;  /* 0x0001000085857824 */ /* 0x000fc400078e00ff */
[----:B------:R-:W-:Y:S01]  /*1c10*/  IMAD.U32 R25, R25, 0x10000, RZ ;  /* 0x0001000019197824 */ /* 0x000fe200078e00ff */
[----:B------:R-:W-:Y:S01]  /*1c20*/  LOP3.LUT R159, R159, 0x80000000, RZ, 0x3c, !PT ;  /* 0x800000009f9f7812 */ /* 0x000fe200078e3cff */
[----:B------:R-:W-:Y:S01]  /*1c30*/  IMAD.U32 R109, R151, 0x10000, RZ ;  /* 0x00010000976d7824 */ /* 0x000fe200078e00ff */
[----:B------:R-:W-:Y:S01]  /*1c40*/  SHF.L.U32 R131, R131, 0x10, RZ ;  /* 0x0000001083837819 */ /* 0x000fe200000006ff */
[----:B------:R-:W-:Y:S01]  /*1c50*/  IMAD.U32 R113, R149, 0x10000, RZ ;  /* 0x0001000095717824 */ /* 0x000fe200078e00ff */
[----:B------:R-:W-:Y:S01]  /*1c60*/  SHF.L.U32 R111, R150, 0x10, RZ ;  /* 0x00000010966f7819 */ /* 0x000fe200000006ff */
[----:B------:R-:W-:Y:S02]  /*1c70*/  IMAD.U32 R115, R138, 0x10000, RZ ;  /* 0x000100008a737824 */ /* 0x000fe400078e00ff */
[----:B------:R-:W-:Y:S01]  /*1c80*/  IMAD.U32 R125, R125, 0x10000, RZ ;  /* 0x000100007d7d7824 */ /* 0x000fe200078e00ff */
[----:B------:R-:W-:Y:S01]  /*1c90*/  LOP3.LUT R147, R147, 0x80000000, RZ, 0x3c, !PT ;  /* 0x8000000093937812 */ /* 0x000fe200078e3cff */
[----:B------:R-:W-:Y:S01]  /*1ca0*/  FFMA R0, R0, R159, RZ ;  /* 0x0000009f00007223 */ /* 0x000fe200000000ff */
[----:B------:R-:W-:Y:S01]  /*1cb0*/  LOP3.LUT R131, R131, 0x80000000, RZ, 0x3c, !PT ;  /* 0x8000000083837812 */ /* 0x000fe200078e3cff */
[----:B------:R-:W-:-:S02]  /*1cc0*/  IMAD.U32 R139, R139, 0x10000, RZ ;  /* 0x000100008b8b7824 */ /* 0x000fc400078e00ff */
[----:B------:R-:W-:Y:S01]  /*1cd0*/  IMAD.U32 R158, R158, 0x10000, RZ ;  /* 0x000100009e9e7824 */ /* 0x000fe200078e00ff */
[----:B------:R-:W-:Y:S01]  /*1ce0*/  FFMA R22, R22, R147, RZ ;  /* 0x0000009316167223 */ /* 0x000fe200000000ff */
[----:B------:R-:W-:Y:S01]  /*1cf0*/  FFMA R20, R20, R131, RZ ;  /* 0x0000008314147223 */ /* 0x000fe200000000ff */
[----:B------:R-:W-:Y:S01]  /*1d00*/  LOP3.LUT R139, R139, 0x80000000, RZ, 0x3c, !PT ;  /* 0x800000008b8b7812 */ /* 0x000fe200078e3cff */
[----:B------:R-:W-:Y:S01]  /*1d10*/  IMAD.U32 R141, R141, 0x10000, RZ ;  /* 0x000100008d8d7824 */ /* 0x000fe200078e00ff */
[----:B------:R-:W-:Y:S01]  /*1d20*/  SHF.L.U32 R156, R156, 0x10, RZ ;  /* 0x000000109c9c7819 */ /* 0x000fe200000006ff */
[----:B------:R-:W0:Y:S01]  /*1d30*/  LDS.U16 R138, [R94+0x1012] ;  /* 0x001012005e8a7984 */ /* 0x000e220000000400 */
[----:B------:R-:W-:Y:S01]  /*1d40*/  SHF.L.U32 R135, R135, 0x10, RZ ;  /* 0x0000001087877819 */ /* 0x000fe200000006ff */
[----:B------:R-:W-:Y:S01]  /*1d50*/  FFMA R24, R24, R139, RZ ;  /* 0x0000008b18187223 */ /* 0x000fe200000000ff */
[----:B------:R-:W-:Y:S01]  /*1d60*/  LOP3.LUT R149, R156, 0x80000000, RZ, 0x3c, !PT ;  /* 0x800000009c957812 */ /* 0x000fe200078e3cff */
[----:B------:R-:W1:Y:S01]  /*1d70*/  LDS.U16 R139, [R94+0x1014] ;  /* 0x001014005e8b7984 */ /* 0x000e620000000400 */
[----:B------:R-:W-:-:S03]  /*1d80*/  LOP3.LUT R141, R141, 0x80000000, RZ, 0x3c, !PT ;  /* 0x800000008d8d7812 */ /* 0x000fc600078e3cff */
[----:B------:R-:W-:Y:S01]  /*1d90*/  FFMA R12, R12, R149, RZ ;  /* 0x000000950c0c7223 */ /* 0x000fe200000000ff */
[----:B------:R-:W3:Y:S01]  /*1da0*/  LDS.U16 R147, [R94+0x181c] ;  /* 0x00181c005e937984 */ /* 0x000ee20000000400 */
[----:B------:R-:W-:-:S03]  /*1db0*/  FFMA R16, R16, R141, RZ ;  /* 0x0000008d10107223 */ /* 0x000fc600000000ff */
[----:B------:R-:W4:Y:S04]  /*1dc0*/  LDS.U16 R149, [R94+0x181e] ;  /* 0x00181e005e957984 */ /* 0x000f280000000400 */
[----:B------:R-:W5:Y:S01]  /*1dd0*/  LDS.U16 R141, [R94+0x1016] ;  /* 0x001016005e8d7984 */ /* 0x000f620000000400 */
[----:B------:R-:W-:-:S05]  /*1de0*/  IMAD.U32 R153, R153, 0x10000, RZ ;  /* 0x0001000099997824 */ /* 0x000fca00078e00ff */
[----:B------:R-:W-:Y:S01]  /*1df0*/  LOP3.LUT R153, R153, 0x80000000, RZ, 0x3c, !PT ;  /* 0x8000000099997812 */ /* 0x000fe200078e3cff */
[----:B------:R-:W-:Y:S01]  /*1e00*/  IMAD.U32 R91, R91, 0x10000, RZ ;  /* 0x000100005b5b7824 */ /* 0x000fe200078e00ff */
[----:B------:R-:W-:-:S03]  /*1e10*/  SHF.L.U32 R101, R101, 0x10, RZ ;  /* 0x0000001065657819 */ /* 0x000fc600000006ff */
[----:B------:R-:W-:Y:S01]  /*1e20*/  FFMA R14, R14, R153, RZ ;  /* 0x000000990e0e7223 */ /* 0x000fe200000000ff */
[----:B------:R-:W-:Y:S02]  /*1e30*/  IMAD.U32 R107, R107, 0x10000, RZ ;  /* 0x000100006b6b7824 */ /* 0x000fe400078e00ff */
[----:B------:R-:W-:Y:S02]  /*1e40*/  IMAD.U32 R92, R92, 0x10000, RZ ;  /* 0x000100005c5c7824 */ /* 0x000fe400078e00ff */
[----:B------:R-:W-:Y:S02]  /*1e50*/  IMAD.U32 R96, R96, 0x10000, RZ ;  /* 0x0001000060607824 */ /* 0x000fe400078e00ff */
[----:B0-----:R-:W-:Y:S02]  /*1e60*/  IMAD.U32 R159, R138, 0x10000, RZ ;  /* 0x000100008a9f7824 */ /* 0x001fe400078e00ff */
[----:B-1----:R-:W-:Y:S02]  /*1e70*/  IMAD.U32 R139, R139, 0x10000, RZ ;  /* 0x000100008b8b7824 */ /* 0x002fe400078e00ff */
[----:B------:R-:W-:Y:S01]  /*1e80*/  IMAD.U32 R102, R102, 0x10000, RZ ;  /* 0x0001000066667824 */ /* 0x000fe200078e00ff */
[----:B---3--:R-:W-:Y:S01]  /*1e90*/  SHF.L.U32 R147, R147, 0x10, RZ ;  /* 0x0000001093937819 */ /* 0x008fe200000006ff */
[----:B----4-:R-:W-:Y:S01]  /*1ea0*/  IMAD.U32 R149, R149, 0x10000, RZ ;  /* 0x0001000095957824 */ /* 0x010fe200078e00ff */
[----:B-----5:R-:W-:Y:S01]  /*1eb0*/  SHF.L.U32 R141, R141, 0x10, RZ ;  /* 0x000000108d8d7819 */ /* 0x020fe200000006ff */
[----:B------:R-:W-:Y:S01]  /*1ec0*/  FMUL R138, R144, R139 ;  /* 0x0000008b908a7220 */ /* 0x000fe20000400000 */
[----:B------:R-:W-:-:S03]  /*1ed0*/  IMAD.U32 R95, R95, 0x10000, RZ ;  /* 0x000100005f5f7824 */ /* 0x000fc600078e00ff */
[----:B------:R-:W-:Y:S01]  /*1ee0*/  FMUL R139, R146, R141 ;  /* 0x0000008d928b7220 */ /* 0x000fe20000400000 */
[----:B------:R-:W-:Y:S01]  /*1ef0*/  SHF.L.U32 R97, R97, 0x10, RZ ;  /* 0x0000001061617819 */ /* 0x000fe200000006ff */
[----:B------:R-:W-:Y:S01]  /*1f00*/  IMAD.U32 R100, R100, 0x10000, RZ ;  /* 0x0001000064647824 */ /* 0x000fe200078e00ff */
[----:B------:R-:W-:Y:S01]  /*1f10*/  SHF.L.U32 R93, R93, 0x10, RZ ;  /* 0x000000105d5d7819 */ /* 0x000fe200000006ff */
[----:B------:R-:W-:Y:S01]  /*1f20*/  IMAD.U32 R98, R98, 0x10000, RZ ;  /* 0x0001000062627824 */ /* 0x000fe200078e00ff */
[----:B------:R-:W-:Y:S01]  /*1f30*/  SHF.L.U32 R106, R106, 0x10, RZ ;  /* 0x000000106a6a7819 */ /* 0x000fe200000006ff */
[----:B------:R-:W-:Y:S01]  /*1f40*/  IMAD.U32 R99, R99, 0x10000, RZ ;  /* 0x0001000063637824 */ /* 0x000fe200078e00ff */
[----:B------:R-:W-:Y:S01]  /*1f50*/  SHF.L.U32 R104, R104, 0x10, RZ ;  /* 0x0000001068687819 */ /* 0x000fe200000006ff */
[----:B------:R-:W-:Y:S02]  /*1f60*/  IMAD.U32 R105, R105, 0x10000, RZ ;  /* 0x0001000069697824 */ /* 0x000fe400078e00ff */
[----:B------:R-:W-:Y:S01]  /*1f70*/  IMAD.U32 R103, R103, 0x10000, RZ ;  /* 0x0001000067677824 */ /* 0x000fe200078e00ff */
[----:B------:R-:W-:-:S02]  /*1f80*/  FSEL R138, R138, RZ, !P5 ;  /* 0x000000ff8a8a7208 */ /* 0x000fc40006800000 */
[----:B------:R-:W-:Y:S02]  /*1f90*/  FSEL R139, R139, RZ, !P5 ;  /* 0x000000ff8b8b7208 */ /* 0x000fe40006800000 */
[----:B--2---:R-:W-:Y:S02]  /*1fa0*/  SEL R68, R68, RZ, P6 ;  /* 0x000000ff44447207 */ /* 0x004fe40003000000 */
[----:B------:R-:W-:Y:S02]  /*1fb0*/  SEL R108, R69, RZ, P6 ;  /* 0x000000ff456c7207 */ /* 0x000fe40003000000 */
[----:B------:R-:W-:Y:S02]  /*1fc0*/  SEL R70, R70, RZ, P6 ;  /* 0x000000ff46467207 */ /* 0x000fe40003000000 */
[----:B------:R-:W-:Y:S02]  /*1fd0*/  SEL R148, R71, RZ, P6 ;  /* 0x000000ff47947207 */ /* 0x000fe40003000000 */
[----:B------:R-:W-:-:S04]  /*1fe0*/  ISETP.GT.AND P6, PT, R90, 0xff, PT ;  /* 0x000000ff5a00780c */ /* 0x000fc80003fc4270 */
[----:B------:R-:W-:Y:S02]  /*1ff0*/  FSEL R118, R136, RZ, P6 ;  /* 0x000000ff88767208 */ /* 0x000fe40003000000 */
[----:B------:R-:W-:Y:S02]  /*2000*/  LOP3.LUT R136, R155, 0x80000000, RZ, 0x3c, !PT ;  /* 0x800000009b887812 */ /* 0x000fe400078e3cff */
[----:B------:R-:W-:Y:S02]  /*2010*/  FSEL R119, R134, RZ, P6 ;  /* 0x000000ff86777208 */ /* 0x000fe40003000000 */
[----:B------:R-:W-:Y:S01]  /*2020*/  LOP3.LUT R134, R157, 0x80000000, RZ, 0x3c, !PT ;  /* 0x800000009d867812 */ /* 0x000fe200078e3cff */
[----:B------:R-:W-:Y:S01]  /*2030*/  FFMA R13, R13, R136, RZ ;  /* 0x000000880d0d7223 */ /* 0x000fe200000000ff */
[----:B------:R-:W-:Y:S01]  /*2040*/  LOP3.LUT R136, R143, 0x80000000, RZ, 0x3c, !PT ;  /* 0x800000008f887812 */ /* 0x000fe200078e3cff */
[----:B------:R-:W-:Y:S02]  /*2050*/  IMAD.U32 R69, R154, 0x10000, RZ ;  /* 0x000100009a457824 */ /* 0x000fe400078e00ff */
[----:B------:R-:W-:Y:S01]  /*2060*/  IMAD.U32 R71, R152, 0x10000, RZ ;  /* 0x0001000098477824 */ /* 0x000fe200078e00ff */
[----:B------:R-:W-:Y:S01]  /*2070*/  FFMA R3, R3, R134, RZ ;  /* 0x0000008603037223 */ /* 0x000fe200000000ff */
[----:B------:R-:W-:Y:S01]  /*2080*/  LOP3.LUT R134, R145, 0x80000000, RZ, 0x3c, !PT ;  /* 0x8000000091867812 */ /* 0x000fe200078e3cff */
[----:B------:R-:W-:Y:S01]  /*2090*/  FFMA R23, R23, R136, RZ ;  /* 0x0000008817177223 */ /* 0x000fe200000000ff */
[----:B------:R-:W-:Y:S01]  /*20a0*/  IMAD.U32 R136, R132, 0x10000, RZ ;  /* 0x0001000084887824 */ /* 0x000fe200078e00ff */
[----:B------:R-:W-:Y:S01]  /*20b0*/  FSEL R124, R126, RZ, P6 ;  /* 0x000000ff7e7c7208 */ /* 0x000fe20003000000 */
[----:B------:R-:W-:Y:S01]  /*20c0*/  LDS.U16 R143, [R94+0x1818] ;  /* 0x001818005e8f7984 */ /* 0x000fe20000000400 */
[----:B------:R-:W-:Y:S01]  /*20d0*/  FFMA R15, R15, R134, RZ ;  /* 0x000000860f0f7223 */ /* 0x000fe200000000ff */
[----:B------:R-:W-:-:S02]  /*20e0*/  FSEL R126, R127, RZ, P6 ;  /* 0x000000ff7f7e7208 */ /* 0x000fc40003000000 */
[----:B------:R-:W-:Y:S01]  /*20f0*/  LOP3.LUT R132, R133, 0x80000000, RZ, 0x3c, !PT ;  /* 0x8000000085847812 */ /* 0x000fe200078e3cff */
[----:B------:R-:W-:Y:S01]  /*2100*/  LDS.U16 R145, [R94+0x181a] ;  /* 0x00181a005e917984 */ /* 0x000fe20000000400 */
[----:B------:R-:W-:Y:S02]  /*2110*/  LOP3.LUT R134, R25, 0x80000000, RZ, 0x3c, !PT ;  /* 0x8000000019867812 */ /* 0x000fe400078e3cff */
[----:B------:R-:W-:Y:S01]  /*2120*/  FSEL R127, R129, RZ, P6 ;  /* 0x000000ff817f7208 */ /* 0x000fe20003000000 */
[----:B------:R-:W0:Y:S01]  /*2130*/  LDS.U16 R133, [R94+0x808] ;  /* 0x000808005e857984 */ /* 0x000e220000000400 */
[----:B------:R-:W-:Y:S02]  /*2140*/  LOP3.LUT R25, R136, 0x80000000, RZ, 0x3c, !PT ;  /* 0x8000000088197812 */ /* 0x000fe400078e3cff */
[----:B------:R-:W-:Y:S02]  /*2150*/  FSEL R69, R69, RZ, P6 ;  /* 0x000000ff45457208 */ /* 0x000fe40003000000 */
[----:B------:R-:W-:-:S02]  /*2160*/  FSEL R71, R71, RZ, P6 ;  /* 0x000000ff47477208 */ /* 0x000fc40003000000 */
[----:B------:R-:W-:Y:S02]  /*2170*/  FSEL R109, R109, RZ, P6 ;  /* 0x000000ff6d6d7208 */ /* 0x000fe40003000000 */
[----:B------:R-:W-:Y:S02]  /*2180*/  FSEL R111, R111, RZ, P6 ;  /* 0x000000ff6f6f7208 */ /* 0x000fe40003000000 */
[----:B------:R-:W-:Y:S02]  /*2190*/  FSEL R113, R113, RZ, P6 ;  /* 0x000000ff71717208 */ /* 0x000fe40003000000 */
[----:B------:R-:W-:Y:S02]  /*21a0*/  FSEL R115, R115, RZ, P6 ;  /* 0x000000ff73737208 */ /* 0x000fe40003000000 */
[----:B------:R-:W-:Y:S02]  /*21b0*/  FSEL R117, R117, RZ, P6 ;  /* 0x000000ff75757208 */ /* 0x000fe40003000000 */
[----:B------:R-:W-:-:S02]  /*21c0*/  FSEL R121, R121, RZ, P6 ;  /* 0x000000ff79797208 */ /* 0x000fc40003000000 */
[----:B------:R-:W-:Y:S02]  /*21d0*/  FSEL R123, R123, RZ, P6 ;  /* 0x000000ff7b7b7208 */ /* 0x000fe40003000000 */
[----:B------:R-:W-:Y:S02]  /*21e0*/  FSEL R125, R125, RZ, P6 ;  /* 0x000000ff7d7d7208 */ /* 0x000fe40003000000 */
[----:B------:R-:W-:Y:S02]  /*21f0*/  FSEL R129, R137, RZ, P6 ;  /* 0x000000ff89817208 */ /* 0x000fe40003000000 */
[----:B------:R-:W-:Y:S01]  /*2200*/  ISETP.GT.AND P6, PT, R90, 0x7f, PT ;  /* 0x0000007f5a00780c */ /* 0x000fe20003fc4270 */
[----:B------:R-:W-:Y:S01]  /*2210*/  FFMA R21, R21, R132, RZ ;  /* 0x0000008415157223 */ /* 0x000fe200000000ff */
[----:B------:R-:W-:Y:S01]  /*2220*/  FFMA R18, R18, R25, RZ ;  /* 0x0000001912127223 */ /* 0x000fe200000000ff */
[----:B------:R-:W-:Y:S01]  /*2230*/  FFMA R19, R19, R134, RZ ;  /* 0x0000008613137223 */ /* 0x000fe200000000ff */
[----:B------:R-:W-:Y:S01]  /*2240*/  FSEL R25, R0, RZ, P6 ;  /* 0x000000ff00197208 */ /* 0x000fe20003000000 */
[----:B------:R-:W1:Y:S01]  /*2250*/  LDS.U16 R134, [R94+0x80a] ;  /* 0x00080a005e867984 */ /* 0x000e620000000400 */
[----:B------:R-:W-:-:S02]  /*2260*/  FSEL R0, R23, RZ, P6 ;  /* 0x000000ff17007208 */ /* 0x000fc40003000000 */
[----:B------:R-:W-:Y:S01]  /*2270*/  FSEL R23, R22, RZ, P6 ;  /* 0x000000ff16177208 */ /* 0x000fe20003000000 */
[----:B------:R-:W2:Y:S01]  /*2280*/  LDS.U16 R132, [R94+0x6] ;  /* 0x000006005e847984 */ /* 0x000ea20000000400 */
[----:B------:R-:W-:Y:S02]  /*2290*/  FSEL R22, R21, RZ, P6 ;  /* 0x000000ff15167208 */ /* 0x000fe40003000000 */
[----:B------:R-:W-:Y:S01]  /*22a0*/  FSEL R21, R20, RZ, P6 ;  /* 0x000000ff14157208 */ /* 0x000fe20003000000 */
[----:B------:R-:W-:Y:S01]  /*22b0*/  LDS.U16 R90, [R94+0x4] ;  /* 0x000004005e5a7984 */ /* 0x000fe20000000400 */
[----:B------:R-:W-:-:S03]  /*22c0*/  FSEL R20, R19, RZ, P6 ;  /* 0x000000ff13147208 */ /* 0x000fc60003000000 */
[----:B------:R-:W3:Y:S01]  /*22d0*/  LDS.U16 R19, [R94] ;  /* 0x000000005e137984 */ /* 0x000ee20000000400 */
[----:B------:R-:W-:Y:S02]  /*22e0*/  LOP3.LUT R137, R158, 0x80000000, RZ, 0x3c, !PT ;  /* 0x800000009e897812 */ /* 0x000fe400078e3cff */
[----:B------:R-:W-:Y:S02]  /*22f0*/  LOP3.LUT R136, R135, 0x80000000, RZ, 0x3c, !PT ;  /* 0x8000000087887812 */ /* 0x000fe400078e3cff */
[----:B------:R-:W-:Y:S01]  /*2300*/  FSEL R131, R24, RZ, P6 ;  /* 0x000000ff18837208 */ /* 0x000fe20003000000 */
[----:B------:R-:W-:Y:S01]  /*2310*/  FFMA R2, R2, R137, RZ ;  /* 0x0000008902027223 */ /* 0x000fe200000000ff */
[----:B------:R-:W4:Y:S01]  /*2320*/  LDS.U16 R24, [R94+0x2] ;  /* 0x000002005e187984 */ /* 0x000f220000000400 */
[----:B------:R-:W-:-:S03]  /*2330*/  FFMA R17, R17, R136, RZ ;  /* 0x0000008811117223 */ /* 0x000fc600000000ff */
[----:B------:R-:W5:Y:S04]  /*2340*/  LDS.U16 R137, [R94+0x1010] ;  /* 0x001010005e897984 */ /* 0x000f680000000400 */
[----:B------:R-:W5:Y:S04]  /*2350*/  LDS.U16 R136, [R94+0x80e] ;  /* 0x00080e005e887984 */ /* 0x000f680000000400 */
[----:B------:R-:W5:Y:S01]  /*2360*/  LDS.U16 R135, [R94+0x80c] ;  /* 0x00080c005e877984 */ /* 0x000f620000000400 */
[----:B0-----:R-:W-:Y:S01]  /*2370*/  IMAD.U32 R133, R133, 0x10000, RZ ;  /* 0x0001000085857824 */ /* 0x001fe200078e00ff */
[----:B------:R-:W-:Y:S01]  /*2380*/  FSEL R2, R2, RZ, P6 ;  /* 0x000000ff02027208 */ /* 0x000fe20003000000 */
[----:B------:R-:W-:Y:S01]  /*2390*/  FFMA R32, R32, R91, R25 ;  /* 0x0000005b20207223 */ /* 0x000fe20000000019 */
[----:B-1----:R-:W-:Y:S01]  /*23a0*/  SHF.L.U32 R155, R134, 0x10, RZ ;  /* 0x00000010869b7819 */ /* 0x002fe200000006ff */
[----:B--2---:R-:W-:-:S02]  /*23b0*/  IMAD.U32 R153, R132, 0x10000, RZ ;  /* 0x0001000084997824 */ /* 0x004fc400078e00ff */
[----:B---3--:R-:W-:Y:S01]  /*23c0*/  IMAD.U32 R19, R19, 0x10000, RZ ;  /* 0x0001000013137824 */ /* 0x008fe200078e00ff */
[----:B------:R-:W-:Y:S01]  /*23d0*/  FSEL R14, R14, RZ, P6 ;  /* 0x000000ff0e0e7208 */ /* 0x000fe20003000000 */
[----:B------:R-:W-:Y:S01]  /*23e0*/  IMAD.U32 R143, R143, 0x10000, RZ ;  /* 0x000100008f8f7824 */ /* 0x000fe200078e00ff */
[----:B------:R-:W-:Y:S01]  /*23f0*/  SHF.L.U32 R151, R90, 0x10, RZ ;  /* 0x000000105a977819 */ /* 0x000fe200000006ff */
[----:B------:R-:W-:Y:S01]  /*2400*/  FMUL R19, R112, R19 ;  /* 0x0000001370137220 */ /* 0x000fe20000400000 */
[----:B------:R-:W-:Y:S01]  /*2410*/  FMUL R132, R110, R133 ;  /* 0x000000856e847220 */ /* 0x000fe20000400000 */
[----:B------:R-:W-:Y:S01]  /*2420*/  FMUL R133, R122, R155 ;  /* 0x0000009b7a857220 */ /* 0x000fe20000400000 */
[----:B----4-:R-:W-:Y:S01]  /*2430*/  IMAD.U32 R165, R24, 0x10000, RZ ;  /* 0x0001000018a57824 */ /* 0x010fe200078e00ff */
[----:B------:R-:W-:Y:S01]  /*2440*/  FSEL R12, R12, RZ, P6 ;  /* 0x000000ff0c0c7208 */ /* 0x000fe20003000000 */
[----:B------:R-:W-:Y:S01]  /*2450*/  IMAD.U32 R145, R145, 0x10000, RZ ;  /* 0x0001000091917824 */ /* 0x000fe200078e00ff */
[----:B------:R-:W-:-:S02]  /*2460*/  FSEL R19, R19, RZ, !P5 ;  /* 0x000000ff13137208 */ /* 0x000fc40006800000 */
[----:B-----5:R-:W-:Y:S01]  /*2470*/  SHF.L.U32 R137, R137, 0x10, RZ ;  /* 0x0000001089897819 */ /* 0x020fe200000006ff */
[----:B------:R-:W-:Y:S01]  /*2480*/  FFMA R101, R33, R101, R2 ;  /* 0x0000006521657223 */ /* 0x000fe20000000002 */
[----:B------:R-:W-:Y:S01]  /*2490*/  FFMA R2, R37, R107, R0 ;  /* 0x0000006b25027223 */ /* 0x000fe20000000000 */
[----:B------:R-:W-:Y:S01]  /*24a0*/  IMAD.U32 R157, R136, 0x10000, RZ ;  /* 0x00010000889d7824 */ /* 0x000fe200078e00ff */
[----:B------:R-:W-:Y:S01]  /*24b0*/  FMUL R24, R114, R165 ;  /* 0x000000a572187220 */ /* 0x000fe20000400000 */
[----:B------:R-:W-:Y:S01]  /*24c0*/  FMUL R136, R140, R137 ;  /* 0x000000898c887220 */ /* 0x000fe20000400000 */
[----:B------:R-:W-:Y:S01]  /*24d0*/  FMUL R137, R142, R159 ;  /* 0x0000009f8e897220 */ /* 0x000fe20000400000 */
[----:B------:R-:W-:Y:S01]  /*24e0*/  IMAD.U32 R135, R135, 0x10000, RZ ;  /* 0x0001000087877824 */ /* 0x000fe200078e00ff */
[----:B------:R-:W-:Y:S01]  /*24f0*/  FSEL R133, R133, RZ, !P5 ;  /* 0x000000ff85857208 */ /* 0x000fe20006800000 */
[----:B------:R-:W-:Y:S01]  /*2500*/  FADD R0, R32, R19 ;  /* 0x0000001320007221 */ /* 0x000fe20000000000 */
[----:B------:R-:W-:Y:S01]  /*2510*/  FMUL R149, R149, R148 ;  /* 0x0000009495957220 */ /* 0x000fe20000400000 */
[----:B------:R-:W-:Y:S01]  /*2520*/  FFMA R14, R29, R92, R14 ;  /* 0x0000005c1d0e7223 */ /* 0x000fe2000000000e */
[----:B------:R-:W-:Y:S01]  /*2530*/  FSEL R17, R17, RZ, P6 ;  /* 0x000000ff11117208 */ /* 0x000fe20003000000 */
[----:B------:R-:W-:Y:S01]  /*2540*/  FMUL R134, R128, R135 ;  /* 0x0000008780867220 */ /* 0x000fe20000400000 */
[----:B------:R-:W-:Y:S01]  /*2550*/  FSEL R3, R3, RZ, P6 ;  /* 0x000000ff03037208 */ /* 0x000fe20003000000 */
[----:B------:R-:W-:Y:S01]  /*2560*/  FMUL R141, R68, R143 ;  /* 0x0000008f448d7220 */ /* 0x000fe20000400000 */
[----:B------:R-:W-:Y:S01]  /*2570*/  FADD R32, R69, R0 ;  /* 0x0000000045207221 */ /* 0x000fe20000000000 */
[----:B------:R-:W-:Y:S01]  /*2580*/  FMUL R90, R116, R151 ;  /* 0x00000097745a7220 */ /* 0x000fe20000400000 */
[----:B------:R-:W-:Y:S01]  /*2590*/  FMUL R94, R120, R153 ;  /* 0x00000099785e7220 */ /* 0x000fe20000400000 */
[----:B------:R-:W-:Y:S01]  /*25a0*/  FMUL R135, R130, R157 ;  /* 0x0000009d82877220 */ /* 0x000fe20000400000 */
[----:B------:R-:W-:Y:S01]  /*25b0*/  FMUL R143, R108, R145 ;  /* 0x000000916c8f7220 */ /* 0x000fe20000400000 */
[----:B------:R-:W-:Y:S01]  /*25c0*/  FMUL R147, R147, R70 ;  /* 0x0000004693937220 */ /* 0x000fe20000400000 */
[----:B------:R-:W-:Y:S01]  /*25d0*/  FSEL R24, R24, RZ, !P5 ;  /* 0x000000ff18187208 */ /* 0x000fe20006800000 */
[----:B------:R-:W-:Y:S01]  /*25e0*/  FADD R0, R14, R133 ;  /* 0x000000850e007221 */ /* 0x000fe20000000000 */
[----:B------:R-:W-:Y:S01]  /*25f0*/  FSEL R137, R137, RZ, !P5 ;  /* 0x000000ff89897208 */ /* 0x000fe20006800000 */
[----:B------:R-:W-:Y:S01]  /*2600*/  FFMA R35, R35, R96, R12 ;  /* 0x0000006023237223 */ /* 0x000fe2000000000c */
[----:B------:R-:W-:Y:S01]  /*2610*/  FSEL R13, R13, RZ, P6 ;  /* 0x000000ff0d0d7208 */ /* 0x000fe20003000000 */
[----:B------:R-:W-:Y:S01]  /*2620*/  FFMA R12, R102, R43, R17 ;  /* 0x0000002b660c7223 */ /* 0x000fe20000000011 */
[----:B------:R-:W-:-:S02]  /*2630*/  FSEL R15, R15, RZ, P6 ;  /* 0x000000ff0f0f7208 */ /* 0x000fc40003000000 */
[----:B------:R-:W-:Y:S02]  /*2640*/  FSEL R16, R16, RZ, P6 ;  /* 0x000000ff10107208 */ /* 0x000fe40003000000 */
[----:B------:R-:W-:Y:S01]  /*2650*/  FSEL R18, R18, RZ, P6 ;  /* 0x000000ff12127208 */ /* 0x000fe20003000000 */
[----:B------:R-:W-:Y:S01]  /*2660*/  FFMA R131, R36, R98, R131 ;  /* 0x0000006224837223 */ /* 0x000fe20000000083 */
[----:B------:R-:W-:Y:S01]  /*2670*/  FSEL R149, R149, RZ, !P5 ;  /* 0x000000ff95957208 */ /* 0x000fe20006800000 */
[----:B------:R-:W-:Y:S01]  /*2680*/  FFMA R3, R34, R95, R3 ;  /* 0x0000005f22037223 */ /* 0x000fe20000000003 */
[----:B------:R-:W-:Y:S01]  /*2690*/  FADD R34, R115, R0 ;  /* 0x0000000073227221 */ /* 0x000fe20000000000 */
[----:B------:R-:W-:Y:S01]  /*26a0*/  FSEL R90, R90, RZ, !P5 ;  /* 0x000000ff5a5a7208 */ /* 0x000fe20006800000 */
[----:B------:R-:W-:Y:S01]  /*26b0*/  FADD R24, R101, R24 ;  /* 0x0000001865187221 */ /* 0x000fe20000000000 */
[----:B------:R-:W-:Y:S01]  /*26c0*/  FSEL R94, R94, RZ, !P5 ;  /* 0x000000ff5e5e7208 */ /* 0x000fe20006800000 */
[----:B------:R-:W-:Y:S01]  /*26d0*/  FADD R0, R2, R137 ;  /* 0x0000008902007221 */ /* 0x000fe20000000000 */
[----:B------:R-:W-:Y:S01]  /*26e0*/  FSEL R132, R132, RZ, !P5 ;  /* 0x000000ff84847208 */ /* 0x000fe20006800000 */
[----:B------:R-:W-:Y:S01]  /*26f0*/  FFMA R13, R28, R97, R13 ;  /* 0x000000611c0d7223 */ /* 0x000fe2000000000d */
        /* <DEDUP_REMOVED lines=12> */
[----:B------:R-:W-:Y:S01]  /*27c0*/  FFMA R18, R103, R42, R18 ;  /* 0x0000002a67127223 */ /* 0x000fe20000000012 */
[----:B------:R-:W-:Y:S01]  /*27d0*/  FADD R12, R12, R149 ;  /* 0x000000950c0c7221 */ /* 0x000fe20000000000 */
[----:B------:R-:W-:Y:S01]  /*27e0*/  FADD R24, R71, R24 ;  /* 0x0000001847187221 */ /* 0x000fe20000000000 */
[----:B------:R-:W-:Y:S01]  /*27f0*/  FADD R36, R121, R0 ;  /* 0x0000000079247221 */ /* 0x000fe20000000000 */
[----:B------:R-:W-:Y:S06]  /*2800*/  BAR.SYNC 0x0 ;  /* 0x0000000000007b1d */ /* 0x000fec0000000000 */
[----:B------:R-:W-:Y:S01]  /*2810*/  FADD R90, R3, R90 ;  /* 0x0000005a035a7221 */ /* 0x000fe20000000000 */
[----:B------:R-:W-:Y:S01]  /*2820*/  FADD R94, R35, R94 ;  /* 0x0000005e235e7221 */ /* 0x000fe20000000000 */
[----:B------:R-:W-:Y:S01]  /*2830*/  FADD R132, R13, R132 ;  /* 0x000000840d847221 */ /* 0x000fe20000000000 */
[----:B------:R-:W-:Y:S01]  /*2840*/  FADD R134, R15, R134 ;  /* 0x000000860f867221 */ /* 0x000fe20000000000 */
[----:B------:R-:W-:Y:S01]  /*2850*/  FADD R135, R16, R135 ;  /* 0x0000008710877221 */ /* 0x000fe20000000000 */
[----:B------:R-:W-:Y:S01]  /*2860*/  FADD R136, R131, R136 ;  /* 0x0000008883887221 */ /* 0x000fe20000000000 */
[----:B------:R-:W-:Y:S01]  /*2870*/  FADD R138, R23, R138 ;  /* 0x0000008a178a7221 */ /* 0x000fe20000000000 */
[----:B------:R-:W-:Y:S01]  /*2880*/  FADD R139, R22, R139 ;  /* 0x0000008b168b7221 */ /* 0x000fe20000000000 */
[----:B------:R-:W-:Y:S01]  /*2890*/  STS [R89.X4], R112 ;  /* 0x0000007059007388 */ /* 0x000fe20000004800 */
[----:B------:R-:W-:Y:S01]  /*28a0*/  FADD R0, R40, R141 ;  /* 0x0000008d28007221 */ /* 0x000fe20000000000 */
[----:B------:R-:W-:Y:S01]  /*28b0*/  FADD R143, R20, R143 ;  /* 0x0000008f148f7221 */ /* 0x000fe20000000000 */
[----:B------:R-:W-:Y:S01]  /*28c0*/  FADD R2, R18, R147 ;  /* 0x0000009312027221 */ /* 0x000fe20000000000 */
[----:B------:R-:W-:Y:S01]  /*28d0*/  STS [R89.X4+0x50], R114 ;  /* 0x0000507259007388 */ /* 0x000fe20000004800 */
[----:B------:R-:W-:-:S03]  /*28e0*/  FADD R38, R129, R12 ;  /* 0x0000000c81267221 */ /* 0x000fc60000000000 */
        /* <DEDUP_REMOVED lines=14> */
[----:B------:R-:W-:-:S03]  /*29d0*/  FADD R90, R109, R90 ;  /* 0x0000005a6d5a7221 */ /* 0x000fc60000000000 */
[----:B------:R-:W-:Y:S06]  /*29e0*/  BAR.SYNC 0x0 ;  /* 0x0000000000007b1d */ /* 0x000fec0000000000 */
[----:B------:R-:W0:Y:S01]  /*29f0*/  LDS.128 R28, [R83.X4] ;  /* 0x00000000531c7984 */ /* 0x000e220000004c00 */
[----:B------:R-:W-:Y:S01]  /*2a00*/  FADD R94, R111, R94 ;  /* 0x0000005e6f5e7221 */ /* 0x000fe20000000000 */
[----:B------:R-:W-:Y:S02]  /*2a10*/  FADD R132, R113, R132 ;  /* 0x0000008471847221 */ /* 0x000fe40000000000 */
[----:B------:R-:W1:Y:S01]  /*2a20*/  LDS.128 R20, [R83.X4+0x1400] ;  /* 0x0014000053147984 */ /* 0x000e620000004c00 */
[----:B------:R-:W-:Y:S01]  /*2a30*/  FADD R134, R117, R134 ;  /* 0x0000008675867221 */ /* 0x000fe20000000000 */
[----:B------:R-:W-:-:S02]  /*2a40*/  FADD R118, R118, R135 ;  /* 0x0000008776767221 */ /* 0x000fc40000000000 */
[----:B------:R-:W2:Y:S01]  /*2a50*/  LDS.128 R16, [R83.X4+0x2800] ;  /* 0x0028000053107984 */ /* 0x000ea20000004c00 */
[----:B------:R-:W-:Y:S01]  /*2a60*/  FADD R136, R119, R136 ;  /* 0x0000008877887221 */ /* 0x000fe20000000000 */
[----:B------:R-:W-:Y:S02]  /*2a70*/  FADD R138, R123, R138 ;  /* 0x0000008a7b8a7221 */ /* 0x000fe40000000000 */
[----:B------:R-:W-:Y:S01]  /*2a80*/  LDS.128 R12, [R83.X4+0x3c00] ;  /* 0x003c0000530c7984 */ /* 0x000fe20000004c00 */
[----:B------:R-:W-:Y:S01]  /*2a90*/  FADD R124, R124, R139 ;  /* 0x0000008b7c7c7221 */ /* 0x000fe20000000000 */
[----:B------:R-:W-:Y:S01]  /*2aa0*/  FADD R0, R125, R0 ;  /* 0x000000007d007221 */ /* 0x000fe20000000000 */
[----:B------:R-:W-:Y:S01]  /*2ab0*/  FADD R126, R126, R143 ;  /* 0x0000008f7e7e7221 */ /* 0x000fe20000000000 */
[----:B------:R-:W-:Y:S06]  /*2ac0*/  BAR.SYNC 0x0 ;  /* 0x0000000000007b1d */ /* 0x000fec0000000000 */
[----:B------:R-:W-:Y:S01]  /*2ad0*/  FADD R2, R127, R2 ;  /* 0x000000027f027221 */ /* 0x000fe20000000000 */
[----:B------:R3:W-:Y:S04]  /*2ae0*/  STS [R89.X4+0x50], R24 ;  /* 0x0000501859007388 */ /* 0x0007e80000004800 */
[----:B------:R-:W-:Y:S01]  /*2af0*/  STS [R89.X4], R32 ;  /* 0x0000002059007388 */ /* 0x000fe20000004800 */
[----:B---3--:R-:W-:-:S03]  /*2b00*/  CS2R R24, SRZ ;  /* 0x0000000000187805 */ /* 0x008fc6000001ff00 */
        /* <DEDUP_REMOVED lines=14> */
[----:B------:R-:W-:Y:S06]  /*2bf0*/  BAR.SYNC 0x0 ;  /* 0x0000000000007b1d */ /* 0x000fec0000000000 */
[----:B------:R-:W3:Y:S01]  /*2c00*/  @P4 LDG.E.EL.64 R24, [R80.64] ;  /* 0x0000000450184981 */ /* 0x000ee2000c2e1b00 */
[----:B------:R-:W-:Y:S01]  /*2c10*/  SHF.L.U32 R89, R87, 0x9, RZ ;  /* 0x0000000957597819 */ /* 0x000fe200000006ff */
[----:B------:R-:W-:Y:S01]  /*2c20*/  CS2R R32, SRZ ;  /* 0x0000000000207805 */ /* 0x000fe2000001ff00 */
[----:B------:R-:W-:-:S05]  /*2c30*/  IMAD.MOV.U32 R91, RZ, RZ, 0x2 ;  /* 0x00000002ff5b7424 */ /* 0x000fca00078e00ff */
[----:B------:R4:W5:Y:S02]  /*2c40*/  @P4 LDG.E.EL.64 R32, [R26.64] ;  /* 0x000000041a204981 */ /* 0x000964000c2e1b00 */
[----:B----4-:R-:W-:Y:S01]  /*2c50*/  CS2R R26, SRZ ;  /* 0x00000000001a7805 */ /* 0x010fe2000001ff00 */
[----:B---3--:R-:W-:Y:S02]  /*2c60*/  SEL R41, R25, RZ, P4 ;  /* 0x000000ff19297207 */ /* 0x008fe40002000000 */
[----:B------:R-:W-:-:S05]  /*2c70*/  IADD3 R25, R89, 0x600, RZ ;  /* 0x0000060059197810 */ /* 0x000fca0007ffe0ff */
[----:B------:R-:W-:Y:S01]  /*2c80*/  IMAD R2, R88, 0x4, R25 ;  /* 0x0000000458027824 */ /* 0x000fe200078e0219 */
[----:B------:R-:W-:Y:S02]  /*2c90*/  LEA R25, R86, R25, 0x2 ;  /* 0x0000001956197211 */ /* 0x000fe400078e10ff */
[----:B------:R-:W-:-:S03]  /*2ca0*/  SEL R40, R24, RZ, P4 ;  /* 0x000000ff18287207 */ /* 0x000fc60002000000 */
[----:B------:R-:W-:-:S05]  /*2cb0*/  IMAD.WIDE R24, R25, R91, c[0x0][0x160] ;  /* 0x0000580019187625 */ /* 0x000fca00078e025b */
[----:B------:R-:W3:Y:S01]  /*2cc0*/  @P2 LDG.E.EL.64 R26, [R24.64] ;  /* 0x00000004181a2981 */ /* 0x000ee2000c2e1b00 */
[----:B------:R-:W-:Y:S01]  /*2cd0*/  CS2R R34, SRZ ;  /* 0x0000000000227805 */ /* 0x000fe2000001ff00 */
[----:B------:R-:W-:-:S04]  /*2ce0*/  IMAD.WIDE R2, R2, R91, c[0x0][0x160] ;  /* 0x0000580002027625 */ /* 0x000fc800078e025b */
[----:B------:R-:W-:Y:S01]  /*2cf0*/  IMAD R0, R85, 0x4, R89 ;  /* 0x0000000455007824 */ /* 0x000fe200078e0259 */
[----:B------:R4:W2:Y:S04]  /*2d00*/  @P3 LDG.E.EL.64 R34, [R2.64] ;  /* 0x0000000402223981 */ /* 0x0008a8000c2e1b00 */
[----:B----4-:R-:W-:-:S05]  /*2d10*/  IADD3 R2, R0, 0x600, RZ ;  /* 0x0000060000027810 */ /* 0x010fca0007ffe0ff */
[----:B------:R-:W-:Y:S01]  /*2d20*/  IMAD.WIDE R2, R2, R91, c[0x0][0x160] ;  /* 0x0000580002027625 */ /* 0x000fe200078e025b */
[----:B---3--:R-:W-:Y:S02]  /*2d30*/  SEL R68, R26, RZ, P2 ;  /* 0x000000ff1a447207 */ /* 0x008fe40001000000 */
[----:B------:R-:W-:Y:S02]  /*2d40*/  SEL R69, R27, RZ, P2 ;  /* 0x000000ff1b457207 */ /* 0x000fe40001000000 */
[----:B------:R-:W-:-:S06]  /*2d50*/  CS2R R26, SRZ ;  /* 0x00000000001a7805 */ /* 0x000fcc000001ff00 */
[----:B------:R3:W4:Y:S01]  /*2d60*/  @P1 LDG.E.EL.64 R26, [R2.64] ;  /* 0x00000004021a1981 */ /* 0x000722000c2e1b00 */
[----:B------:R-:W-:Y:S01]  /*2d70*/  FFMA R60, RZ, -R60, RZ ;  /* 0x8000003cff3c7223 */ /* 0x000fe200000000ff */
[----:B------:R-:W-:Y:S01]  /*2d80*/  FFMA R61, RZ, -R61, RZ ;  /* 0x8000003dff3d7223 */ /* 0x000fe200000000ff */
[----:B------:R-:W-:Y:S01]  /*2d90*/  FFMA R62, RZ, -R62, RZ ;  /* 0x8000003eff3e7223 */ /* 0x000fe200000000ff */
[----:B------:R-:W-:Y:S01]  /*2da0*/  FFMA R63, RZ, -R63, RZ ;  /* 0x8000003fff3f7223 */ /* 0x000fe200000000ff */
[----:B--2---:R-:W-:Y:S01]  /*2db0*/  SEL R43, R35, RZ, P3 ;  /* 0x000000ff232b7207 */ /* 0x004fe20001800000 */
[----:B------:R-:W-:Y:S01]  /*2dc0*/  FFMA R64, RZ, -R64, RZ ;  /* 0x80000040ff407223 */ /* 0x000fe200000000ff */
[----:B---3--:R-:W-:Y:S01]  /*2dd0*/  PRMT R2, R41, 0x7632, R2 ;  /* 0x0000763229027816 */ /* 0x008fe20000000002 */
[----:B------:R-:W-:Y:S01]  /*2de0*/  FFMA R65, RZ, -R65, RZ ;  /* 0x80000041ff417223 */ /* 0x000fe200000000ff */
[----:B------:R-:W-:Y:S01]  /*2df0*/  FFMA R66, RZ, -R66, RZ ;  /* 0x80000042ff427223 */ /* 0x000fe200000000ff */
[----:B------:R-:W-:-:S02]  /*2e00*/  FFMA R67, RZ, -R67, RZ ;  /* 0x80000043ff437223 */ /* 0x000fc400000000ff */
[----:B------:R-:W-:Y:S01]  /*2e10*/  IMAD.U32 R2, R2, 0x10000, RZ ;  /* 0x0001000002027824 */ /* 0x000fe200078e00ff */
[----:B------:R-:W-:Y:S02]  /*2e20*/  SEL R42, R34, RZ, P3 ;  /* 0x000000ff222a7207 */ /* 0x000fe40001800000 */
[C---:B------:R-:W-:Y:S01]  /*2e30*/  PRMT R0, R40.reuse, 0x7632, R0 ;  /* 0x0000763228007816 */ /* 0x040fe20000000000 */
[----:B------:R-:W-:Y:S01]  /*2e40*/  FFMA R2, -R7, R2, RZ ;  /* 0x0000000207027223 */ /* 0x000fe200000001ff */
[----:B-----5:R-:W-:Y:S02]  /*2e50*/  SEL R33, R33, RZ, P4 ;  /* 0x000000ff21217207 */ /* 0x020fe40002000000 */
[----:B------:R-:W-:Y:S01]  /*2e60*/  SHF.L.U32 R25, R41, 0x10, RZ ;  /* 0x0000001029197819 */ /* 0x000fe200000006ff */
[----:B------:R-:W-:Y:S02]  /*2e70*/  IMAD.U32 R3, R40, 0x10000, RZ ;  /* 0x0001000028037824 */ /* 0x000fe400078e00ff */
[----:B------:R-:W-:-:S02]  /*2e80*/  IMAD.U32 R0, R0, 0x10000, RZ ;  /* 0x0001000000007824 */ /* 0x000fc400078e00ff */
[----:B------:R-:W-:Y:S01]  /*2e90*/  FFMA R6, -R6, R25, RZ ;  /* 0x0000001906067223 */ /* 0x000fe200000001ff */
[----:B------:R-:W-:Y:S01]  /*2ea0*/  FFMA R3, -R4, R3, RZ ;  /* 0x0000000304037223 */ /* 0x000fe200000001ff */
[----:B------:R-:W-:Y:S01]  /*2eb0*/  FFMA R0, -R5, R0, RZ ;  /* 0x0000000005007223 */ /* 0x000fe200000001ff */
[----:B------:R-:W-:Y:S01]  /*2ec0*/  SEL R32, R32, RZ, P4 ;  /* 0x000000ff20207207 */ /* 0x000fe20002000000 */
[----:B------:R-:W-:Y:S01]  /*2ed0*/  IMAD.U32 R5, R43, 0x10000, RZ ;  /* 0x000100002b057824 */ /* 0x000fe200078e00ff */
[----:B------:R-:W-:-:S03]  /*2ee0*/  ISETP.GE.AND P6, PT, R88, 0x80, PT ;  /* 0x000000805800780c */ /* 0x000fc60003fc6270 */
[----:B0-----:R-:W-:Y:S01]  /*2ef0*/  FMUL R5, R30, R5 ;  /* 0x000000051e057220 */ /* 0x001fe20000400000 */
[----:B------:R-:W-:-:S04]  /*2f00*/  LEA R4, R84, R89, 0x2 ;  /* 0x0000005954047211 */ /* 0x000fc800078e10ff */
[----:B------:R-:W-:Y:S02]  /*2f10*/  FSEL R30, R5, RZ, !P6 ;  /* 0x000000ff051e7208 */ /* 0x000fe40007000000 */
[----:B------:R-:W-:Y:S02]  /*2f20*/  SHF.L.U32 R5, R69, 0x10, RZ ;  /* 0x0000001045057819 */ /* 0x000fe400000006ff */
[----:B------:R-:W-:-:S03]  /*2f30*/  IADD3 R4, R4, 0x600, RZ ;  /* 0x0000060004047810 */ /* 0x000fc60007ffe0ff */
[----:B-1----:R-:W-:Y:S01]  /*2f40*/  FMUL R5, R22, R5 ;  /* 0x0000000516057220 */ /* 0x002fe20000400000 */
[----:B----4-:R-:W-:Y:S02]  /*2f50*/  SEL R70, R26, RZ, P1 ;  /* 0x000000ff1a467207 */ /* 0x010fe40000800000 */
[----:B------:R-:W-:Y:S02]  /*2f60*/  SEL R71, R27, RZ, P1 ;  /* 0x000000ff1b477207 */ /* 0x000fe40000800000 */
[----:B------:R-:W-:-:S04]  /*2f70*/  ISETP.GT.AND P1, PT, R88, 0x7f, PT ;  /* 0x0000007f5800780c */ /* 0x000fc80003f24270 */
[----:B------:R-:W-:Y:S02]  /*2f80*/  FSEL R27, R60, RZ, P1 ;  /* 0x000000ff3c1b7208 */ /* 0x000fe40000800000 */
[----:B------:R-:W-:Y:S02]  /*2f90*/  FSEL R24, R61, RZ, P1 ;  /* 0x000000ff3d187208 */ /* 0x000fe40000800000 */
[----:B------:R-:W-:Y:S02]  /*2fa0*/  FSEL R35, R62, RZ, P1 ;  /* 0x000000ff3e237208 */ /* 0x000fe40000800000 */
[----:B------:R-:W-:Y:S02]  /*2fb0*/  FSEL R26, R63, RZ, P1 ;  /* 0x000000ff3f1a7208 */ /* 0x000fe40000800000 */
[----:B------:R-:W-:-:S04]  /*2fc0*/  ISETP.GT.AND P1, PT, R86, 0x7f, PT ;  /* 0x0000007f5600780c */ /* 0x000fc80003f24270 */
[----:B------:R-:W-:Y:S02]  /*2fd0*/  FSEL R37, R64, RZ, P1 ;  /* 0x000000ff40257208 */ /* 0x000fe40000800000 */
[----:B------:R-:W-:Y:S02]  /*2fe0*/  FSEL R34, R65, RZ, P1 ;  /* 0x000000ff41227208 */ /* 0x000fe40000800000 */
[----:B------:R-:W-:Y:S02]  /*2ff0*/  FSEL R39, R66, RZ, P1 ;  /* 0x000000ff42277208 */ /* 0x000fe40000800000 */
[----:B------:R-:W-:Y:S02]  /*3000*/  FSEL R36, R67, RZ, P1 ;  /* 0x000000ff43247208 */ /* 0x000fe40000800000 */
[----:B------:R-:W-:-:S04]  /*3010*/  ISETP.GT.AND P1, PT, R85, 0x7f, PT ;  /* 0x0000007f5500780c */ /* 0x000fc80003f24270 */
[----:B------:R-:W-:Y:S02]  /*3020*/  FSEL R38, R2, RZ, P1 ;  /* 0x000000ff02267208 */ /* 0x000fe40000800000 */
[C---:B------:R-:W-:Y:S01]  /*3030*/  PRMT R2, R33.reuse, 0x7632, R2 ;  /* 0x0000763221027816 */ /* 0x040fe20000000002 */
[----:B------:R-:W-:-:S03]  /*3040*/  IMAD.U32 R33, R33, 0x10000, RZ ;  /* 0x0001000021217824 */ /* 0x000fc600078e00ff */
[----:B------:R-:W-:Y:S01]  /*3050*/  SHF.L.U32 R2, R2, 0x10, RZ ;  /* 0x0000001002027819 */ /* 0x000fe200000006ff */
[----:B------:R-:W-:Y:S01]  /*3060*/  FFMA R10, -R10, R33, RZ ;  /* 0x000000210a0a7223 */ /* 0x000fe200000001ff */
[----:B------:R-:W-:Y:S02]  /*3070*/  FSEL R25, R6, RZ, P1 ;  /* 0x000000ff06197208 */ /* 0x000fe40000800000 */
[----:B------:R-:W-:Y:S01]  /*3080*/  FSEL R7, R3, RZ, P1 ;  /* 0x000000ff03077208 */ /* 0x000fe20000800000 */
[----:B------:R-:W-:Y:S01]  /*3090*/  FFMA R2, -R11, R2, RZ ;  /* 0x000000020b027223 */ /* 0x000fe200000001ff */
[----:B------:R-:W-:Y:S02]  /*30a0*/  FSEL R6, R0, RZ, P1 ;  /* 0x000000ff00067208 */ /* 0x000fe40000800000 */
[----:B------:R-:W-:Y:S02]  /*30b0*/  ISETP.GT.AND P1, PT, R84, 0x7f, PT ;  /* 0x0000007f5400780c */ /* 0x000fe40003f24270 */
[----:B------:R-:W-:-:S02]  /*30c0*/  PRMT R0, R32, 0x7632, R0 ;  /* 0x0000763220007816 */ /* 0x000fc40000000000 */
[----:B------:R-:W-:Y:S02]  /*30d0*/  FSEL R11, R10, RZ, P1 ;  /* 0x000000ff0a0b7208 */ /* 0x000fe40000800000 */
[----:B------:R-:W-:Y:S01]  /*30e0*/  SHF.L.U32 R3, R32, 0x10, RZ ;  /* 0x0000001020037819 */ /* 0x000fe200000006ff */
[----:B------:R-:W-:Y:S01]  /*30f0*/  IMAD.U32 R0, R0, 0x10000, RZ ;  /* 0x0001000000007824 */ /* 0x000fe200078e00ff */
[----:B------:R-:W-:Y:S02]  /*3100*/  FSEL R10, R2, RZ, P1 ;  /* 0x000000ff020a7208 */ /* 0x000fe40000800000 */
[----:B------:R-:W-:Y:S01]  /*3110*/  PRMT R2, R43, 0x7632, R2 ;  /* 0x000076322b027816 */ /* 0x000fe20000000002 */
[----:B------:R-:W-:Y:S01]  /*3120*/  FFMA R3, -R8, R3, RZ ;  /* 0x0000000308037223 */ /* 0x000fe200000001ff */
[----:B------:R-:W-:-:S03]  /*3130*/  FFMA R0, -R9, R0, RZ ;  /* 0x0000000009007223 */ /* 0x000fc600000001ff */
[----:B------:R-:W-:Y:S01]  /*3140*/  IMAD.U32 R2, R2, 0x10000, RZ ;  /* 0x0001000002027824 */ /* 0x000fe200078e00ff */
[----:B------:R-:W-:Y:S01]  /*3150*/  FSEL R9, R3, RZ, P1 ;  /* 0x000000ff03097208 */ /* 0x000fe20000800000 */
[----:B------:R-:W-:Y:S01]  /*3160*/  IMAD.U32 R3, R42, 0x10000, RZ ;  /* 0x000100002a037824 */ /* 0x000fe200078e00ff */
[----:B------:R-:W-:Y:S01]  /*3170*/  FSEL R8, R0, RZ, P1 ;  /* 0x000000ff00087208 */ /* 0x000fe20000800000 */
[----:B------:R-:W-:Y:S01]  /*3180*/  FMUL R2, R31, R2 ;  /* 0x000000021f027220 */ /* 0x000fe20000400000 */
[----:B------:R-:W-:Y:S01]  /*3190*/  PRMT R0, R42, 0x7632, R0 ;  /* 0x000076322a007816 */ /* 0x000fe20000000000 */
[----:B------:R-:W-:-:S03]  /*31a0*/  FMUL R3, R28, R3 ;  /* 0x000000031c037220 */ /* 0x000fc60000400000 */
[----:B------:R-:W-:Y:S02]  /*31b0*/  SHF.L.U32 R0, R0, 0x10, RZ ;  /* 0x0000001000007819 */ /* 0x000fe400000006ff */
[----:B------:R-:W-:Y:S02]  /*31c0*/  FSEL R31, R2, RZ, !P6 ;  /* 0x000000ff021f7208 */ /* 0x000fe40007000000 */
[----:B------:R-:W-:Y:S01]  /*31d0*/  PRMT R2, R69, 0x7632, R2 ;  /* 0x0000763245027816 */ /* 0x000fe20000000002 */
[----:B------:R-:W-:Y:S01]  /*31e0*/  FMUL R0, R29, R0 ;  /* 0x000000001d007220 */ /* 0x000fe20000400000 */
[----:B------:R-:W-:Y:S01]  /*31f0*/  FSEL R28, R3, RZ, !P6 ;  /* 0x000000ff031c7208 */ /* 0x000fe20007000000 */
[----:B------:R-:W-:Y:S02]  /*3200*/  IMAD.U32 R3, R68, 0x10000, RZ ;  /* 0x0001000044037824 */ /* 0x000fe400078e00ff */
[----:B------:R-:W-:Y:S01]  /*3210*/  IMAD.U32 R2, R2, 0x10000, RZ ;  /* 0x0001000002027824 */ /* 0x000fe200078e00ff */
[----:B------:R-:W-:Y:S01]  /*3220*/  FSEL R29, R0, RZ, !P6 ;  /* 0x000000ff001d7208 */ /* 0x000fe20007000000 */
[----:B------:R-:W-:Y:S01]  /*3230*/  FMUL R3, R20, R3 ;  /* 0x0000000314037220 */ /* 0x000fe20000400000 */
[----:B------:R-:W-:Y:S01]  /*3240*/  ISETP.GE.AND P6, PT, R86, 0x80, PT ;  /* 0x000000805600780c */ /* 0x000fe20003fc6270 */
[----:B------:R-:W-:-:S03]  /*3250*/  FMUL R2, R23, R2 ;  /* 0x0000000217027220 */ /* 0x000fc60000400000 */
[----:B------:R-:W-:Y:S02]  /*3260*/  FSEL R20, R3, RZ, !P6 ;  /* 0x000000ff03147208 */ /* 0x000fe40007000000 */
[----:B------:R-:W-:Y:S02]  /*3270*/  FSEL R23, R2, RZ, !P6 ;  /* 0x000000ff02177208 */ /* 0x000fe40007000000 */
[----:B------:R-:W-:Y:S01]  /*3280*/  FSEL R22, R5, RZ, !P6 ;  /* 0x000000ff05167208 */ /* 0x000fe20007000000 */
[----:B------:R-:W-:Y:S01]  /*3290*/  CS2R R2, SRZ ;  /* 0x0000000000027805 */ /* 0x000fe2000001ff00 */
[----:B------:R-:W-:-:S05]  /*32a0*/  IMAD.WIDE R4, R4, R91, c[0x0][0x160] ;  /* 0x0000580004047625 */ /* 0x000fca00078e025b */
[----:B------:R0:W2:Y:S01]  /*32b0*/  @P0 LDG.E.EL.64 R2, [R4.64] ;  /* 0x0000000404020981 */ /* 0x0000a2000c2e1b00 */
[----:B------:R-:W-:-:S05]  /*32c0*/  PRMT R0, R68, 0x7632, R0 ;  /* 0x0000763244007816 */ /* 0x000fca0000000000 */
[----:B------:R-:W-:-:S04]  /*32d0*/  IMAD.U32 R0, R0, 0x10000, RZ ;  /* 0x0001000000007824 */ /* 0x000fc800078e00ff */
[----:B------:R-:W-:-:S05]  /*32e0*/  FMUL R0, R21, R0 ;  /* 0x0000000015007220 */ /* 0x000fca0000400000 */
[----:B------:R-:W-:Y:S01]  /*32f0*/  FSEL R21, R0, RZ, !P6 ;  /* 0x000000ff00157208 */ /* 0x000fe20007000000 */
[----:B------:R-:W-:-:S04]  /*3300*/  IMAD.SHL.U32 R0, R87, 0x100, RZ ;  /* 0x0000010057007824 */ /* 0x000fc800078e00ff */
[--C-:B------:R-:W-:Y:S01]  /*3310*/  IMAD R41, R85, 0x4, R0.reuse ;  /* 0x0000000455297824 */ /* 0x100fe200078e0200 */
[----:B------:R-:W-:Y:S02]  /*3320*/  LEA R43, R84, R0, 0x2 ;  /* 0x00000000542b7211 */ /* 0x000fe400078e10ff */
[----:B------:R-:W-:-:S04]  /*3330*/  PRMT R0, R73, 0x7632, R0 ;  /* 0x0000763249007816 */ /* 0x000fc80000000000 */
[----:B------:R-:W-:Y:S02]  /*3340*/  SHF.L.U32 R0, R0, 0x10, RZ ;  /* 0x0000001000007819 */ /* 0x000fe400000006ff */
[----:B0-----:R-:W-:-:S03]  /*3350*/  PRMT R4, R78, 0x7632, R4 ;  /* 0x000076324e047816 */ /* 0x001fc60000000004 */
[----:B------:R-:W-:Y:S01]  /*3360*/  FFMA R26, R47, R0, R26 ;  /* 0x000000002f1a7223 */ /* 0x000fe2000000001a */
[----:B------:R-:W-:Y:S01]  /*3370*/  PRMT R0, R79, 0x7632, R0 ;  /* 0x000076324f007816 */ /* 0x000fe20000000000 */
[----:B------:R-:W-:Y:S01]  /*3380*/  IMAD.U32 R4, R4, 0x10000, RZ ;  /* 0x0001000004047824 */ /* 0x000fe200078e00ff */
[----:B------:R-:W-:-:S03]  /*3390*/  SHF.L.U32 R32, R72, 0x10, RZ ;  /* 0x0000001048207819 */ /* 0x000fc600000006ff */
[----:B------:R-:W-:Y:S01]  /*33a0*/  IMAD.U32 R0, R0, 0x10000, RZ ;  /* 0x0001000000007824 */ /* 0x000fe200078e00ff */
[----:B------:R-:W-:Y:S01]  /*33b0*/  FFMA R34, R49, R4, R34 ;  /* 0x0000000431227223 */ /* 0x000fe20000000022 */
[----:B------:R-:W-:Y:S02]  /*33c0*/  PRMT R4, R76, 0x7632, R4 ;  /* 0x000076324c047816 */ /* 0x000fe40000000004 */
[----:B------:R-:W-:Y:S01]  /*33d0*/  PRMT R72, R72, 0x7632, R72 ;  /* 0x0000763248487816 */ /* 0x000fe20000000048 */
[----:B------:R-:W-:Y:S01]  /*33e0*/  FFMA R36, R51, R0, R36 ;  /* 0x0000000033247223 */ /* 0x000fe20000000024 */
[----:B------:R-:W-:Y:S01]  /*33f0*/  PRMT R0, R74, 0x7632, R0 ;  /* 0x000076324a007816 */ /* 0x000fe20000000000 */
[----:B------:R-:W-:Y:S01]  /*3400*/  IMAD.U32 R4, R4, 0x10000, RZ ;  /* 0x0001000004047824 */ /* 0x000fe200078e00ff */
[----:B------:R-:W-:Y:S01]  /*3410*/  SHF.L.U32 R74, R74, 0x10, RZ ;  /* 0x000000104a4a7819 */ /* 0x000fe200000006ff */
[----:B------:R-:W-:Y:S02]  /*3420*/  IMAD.U32 R72, R72, 0x10000, RZ ;  /* 0x0001000048487824 */ /* 0x000fe400078e00ff */
[----:B------:R-:W-:Y:S01]  /*3430*/  IMAD.U32 R78, R78, 0x10000, RZ ;  /* 0x000100004e4e7824 */ /* 0x000fe200078e00ff */
[----:B------:R-:W-:Y:S01]  /*3440*/  FFMA R53, R53, R4, R6 ;  /* 0x0000000435357223 */ /* 0x000fe20000000006 */
[----:B------:R-:W-:Y:S01]  /*3450*/  IMAD.U32 R0, R0, 0x10000, RZ ;  /* 0x0001000000007824 */ /* 0x000fe200078e00ff */
[----:B------:R-:W-:Y:S01]  /*3460*/  PRMT R4, R75, 0x7632, R4 ;  /* 0x000076324b047816 */ /* 0x000fe20000000004 */
[----:B------:R-:W-:Y:S01]  /*3470*/  FFMA R24, R45, R72, R24 ;  /* 0x000000482d187223 */ /* 0x000fe20000000018 */
[----:B------:R-:W-:Y:S01]  /*3480*/  IMAD.U32 R75, R75, 0x10000, RZ ;  /* 0x000100004b4b7824 */ /* 0x000fe200078e00ff */
[----:B------:R-:W-:Y:S01]  /*3490*/  FFMA R37, R48, R78, R37 ;  /* 0x0000004e30257223 */ /* 0x000fe20000000025 */
[----:B------:R-:W-:Y:S01]  /*34a0*/  FFMA R45, R56, R74, R9 ;  /* 0x0000004a382d7223 */ /* 0x000fe20000000009 */
[----:B------:R-:W-:Y:S01]  /*34b0*/  FFMA R57, R57, R0, R8 ;  /* 0x0000000039397223 */ /* 0x000fe20000000008 */
[C---:B------:R-:W-:Y:S01]  /*34c0*/  IMAD.U32 R9, R70.reuse, 0x10000, RZ ;  /* 0x0001000046097824 */ /* 0x040fe200078e00ff */
[----:B------:R-:W-:Y:S01]  /*34d0*/  PRMT R0, R70, 0x7632, R0 ;  /* 0x0000763246007816 */ /* 0x000fe20000000000 */
[----:B------:R-:W-:Y:S01]  /*34e0*/  FFMA R58, R58, R75, R11 ;  /* 0x0000004b3a3a7223 */ /* 0x000fe2000000000b */
[----:B------:R-:W-:Y:S01]  /*34f0*/  SHF.L.U32 R5, R77, 0x10, RZ ;  /* 0x000000104d057819 */ /* 0x000fe200000006ff */
[----:B------:R-:W-:Y:S01]  /*3500*/  FADD R29, R24, R29 ;  /* 0x0000001d181d7221 */ /* 0x000fe20000000000 */
[----:B------:R-:W-:Y:S01]  /*3510*/  SHF.L.U32 R79, R79, 0x10, RZ ;  /* 0x000000104f4f7819 */ /* 0x000fe200000006ff */
[----:B------:R-:W-:Y:S01]  /*3520*/  FADD R24, R37, R20 ;  /* 0x0000001425187221 */ /* 0x000fe20000000000 */
[----:B------:R-:W-:Y:S01]  /*3530*/  SHF.L.U32 R4, R4, 0x10, RZ ;  /* 0x0000001004047819 */ /* 0x000fe200000006ff */
[C---:B------:R-:W-:Y:S01]  /*3540*/  IMAD.U32 R11, R71.reuse, 0x10000, RZ ;  /* 0x00010000470b7824 */ /* 0x040fe200078e00ff */
[----:B------:R-:W-:Y:S01]  /*3550*/  PRMT R8, R71, 0x7632, R8 ;  /* 0x0000763247087816 */ /* 0x000fe20000000008 */
[----:B------:R-:W-:Y:S01]  /*3560*/  FMUL R20, R16, R9 ;  /* 0x0000000910147220 */ /* 0x000fe20000400000 */
[----:B------:R-:W-:Y:S01]  /*3570*/  SHF.L.U32 R0, R0, 0x10, RZ ;  /* 0x0000001000007819 */ /* 0x000fe200000006ff */
[----:B------:R-:W-:Y:S01]  /*3580*/  IMAD.U32 R76, R76, 0x10000, RZ ;  /* 0x000100004c4c7824 */ /* 0x000fe200078e00ff */
[----:B------:R-:W-:Y:S01]  /*3590*/  ISETP.GE.AND P6, PT, R85, 0x80, PT ;  /* 0x000000805500780c */ /* 0x000fe20003fc6270 */
[----:B------:R-:W-:Y:S01]  /*35a0*/  FFMA R33, R54, R5, R25 ;  /* 0x0000000536217223 */ /* 0x000fe20000000019 */
[----:B------:R-:W-:Y:S01]  /*35b0*/  FFMA R39, R50, R79, R39 ;  /* 0x0000004f32277223 */ /* 0x000fe20000000027 */
[----:B------:R-:W-:Y:S01]  /*35c0*/  FFMA R59, R59, R4, R10 ;  /* 0x000000043b3b7223 */ /* 0x000fe2000000000a */
[----:B------:R-:W-:Y:S01]  /*35d0*/  FADD R25, R34, R21 ;  /* 0x0000001522197221 */ /* 0x000fe20000000000 */
[----:B------:R-:W-:Y:S01]  /*35e0*/  FMUL R18, R18, R11 ;  /* 0x0000000b12127220 */ /* 0x000fe20000400000 */
[----:B------:R-:W-:Y:S01]  /*35f0*/  IMAD.U32 R16, R8, 0x10000, RZ ;  /* 0x0001000008107824 */ /* 0x000fe200078e00ff */
[----:B------:R-:W-:Y:S01]  /*3600*/  FFMA R27, R44, R32, R27 ;  /* 0x000000202c1b7223 */ /* 0x000fe2000000001b */
[----:B------:R-:W-:Y:S01]  /*3610*/  FFMA R52, R52, R76, R7 ;  /* 0x0000004c34347223 */ /* 0x000fe20000000007 */
[----:B------:R-:W-:Y:S01]  /*3620*/  LDS.128 R8, [R83.X4+0x1400] ;  /* 0x0014000053087984 */ /* 0x000fe20000004c00 */
[----:B------:R-:W-:Y:S01]  /*3630*/  FSEL R21, R20, RZ, !P6 ;  /* 0x000000ff14157208 */ /* 0x000fe20007000000 */
[----:B------:R-:W-:Y:S01]  /*3640*/  FMUL R0, R17, R0 ;  /* 0x0000000011007220 */ /* 0x000fe20000400000 */
[----:B------:R-:W-:Y:S01]  /*3650*/  FADD R31, R26, R31 ;  /* 0x0000001f1a1f7221 */ /* 0x000fe20000000000 */
[----:B------:R-:W0:Y:S01]  /*3660*/  LDS.128 R4, [R83.X4] ;  /* 0x0000000053047984 */ /* 0x000e220000004c00 */
[----:B------:R-:W-:Y:S01]  /*3670*/  FADD R26, R39, R22 ;  /* 0x00000016271a7221 */ /* 0x000fe20000000000 */
[----:B------:R-:W-:Y:S01]  /*3680*/  FADD R28, R27, R28 ;  /* 0x0000001c1b1c7221 */ /* 0x000fe20000000000 */
[----:B------:R-:W-:Y:S01]  /*3690*/  FMUL R20, R19, R16 ;  /* 0x0000001013147220 */ /* 0x000fe20000400000 */
[----:B------:R-:W-:Y:S01]  /*36a0*/  FSEL R22, R18, RZ, !P6 ;  /* 0x000000ff12167208 */ /* 0x000fe20007000000 */
[----:B------:R-:W-:Y:S01]  /*36b0*/  FADD R27, R52, R21 ;  /* 0x00000015341b7221 */ /* 0x000fe20000000000 */
[----:B------:R-:W-:Y:S01]  /*36c0*/  FSEL R0, R0, RZ, !P6 ;  /* 0x000000ff00007208 */ /* 0x000fe20007000000 */
[----:B------:R-:W1:Y:S02]  /*36d0*/  LDS.128 R16, [R83.X4+0x2800] ;  /* 0x0028000053107984 */ /* 0x000e640000004c00 */
[----:B------:R-:W-:Y:S01]  /*36e0*/  FADD R32, R33, R22 ;  /* 0x0000001621207221 */ /* 0x000fe20000000000 */
[----:B------:R-:W-:Y:S01]  /*36f0*/  ISETP.GE.AND P2, PT, R84, 0x80, PT ;  /* 0x000000805400780c */ /* 0x000fe20003f46270 */
[----:B------:R-:W-:Y:S01]  /*3700*/  FADD R22, R53, R0 ;  /* 0x0000000035167221 */ /* 0x000fe20000000000 */
[----:B------:R-:W-:Y:S01]  /*3710*/  IMAD.U32 R73, R73, 0x10000, RZ ;  /* 0x0001000049497824 */ /* 0x000fe200078e00ff */
[----:B------:R-:W-:-:S03]  /*3720*/  PRMT R77, R77, 0x7632, R77 ;  /* 0x000076324d4d7816 */ /* 0x000fc6000000004d */
[----:B------:R-:W-:Y:S01]  /*3730*/  FFMA R35, R46, R73, R35 ;  /* 0x000000492e237223 */ /* 0x000fe20000000023 */
[----:B------:R-:W-:-:S03]  /*3740*/  FADD R33, RZ, R28 ;  /* 0x0000001cff217221 */ /* 0x000fc60000000000 */
[----:B------:R-:W-:Y:S01]  /*3750*/  FADD R30, R35, R30 ;  /* 0x0000001e231e7221 */ /* 0x000fe20000000000 */
[----:B------:R-:W-:-:S03]  /*3760*/  IMAD.U32 R77, R77, 0x10000, RZ ;  /* 0x000100004d4d7824 */ /* 0x000fc600078e00ff */
[----:B------:R-:W-:Y:S01]  /*3770*/  FADD R35, RZ, R30 ;  /* 0x0000001eff237221 */ /* 0x000fe20000000000 */
[----:B------:R-:W-:Y:S01]  /*3780*/  FADD R30, RZ, R29 ;  /* 0x0000001dff1e7221 */ /* 0x000fe20000000000 */
[----:B------:R-:W-:Y:S01]  /*3790*/  FADD R23, R36, R23 ;  /* 0x0000001724177221 */ /* 0x000fe20000000000 */
[----:B------:R-:W-:Y:S01]  /*37a0*/  FSEL R20, R20, RZ, !P6 ;  /* 0x000000ff14147208 */ /* 0x000fe20007000000 */
[----:B------:R-:W-:Y:S01]  /*37b0*/  IMAD R88, R87, 0x40, R88 ;  /* 0x0000004057587824 */ /* 0x000fe200078e0258 */
[----:B------:R-:W-:Y:S01]  /*37c0*/  FFMA R55, R55, R77, R38 ;  /* 0x0000004d37377223 */ /* 0x000fe20000000026 */
[----:B------:R-:W-:Y:S01]  /*37d0*/  ISETP.NE.AND P3, PT, R161, RZ, PT ;  /* 0x000000ffa100720c */ /* 0x000fe20003f65270 */
[----:B------:R-:W-:Y:S01]  /*37e0*/  IMAD R86, R87, 0x40, R86 ;  /* 0x0000004057567824 */ /* 0x000fe200078e0256 */
[----:B------:R-:W-:Y:S01]  /*37f0*/  ISETP.NE.AND P4, PT, R163, RZ, PT ;  /* 0x000000ffa300720c */ /* 0x000fe20003f85270 */
[----:B------:R-:W-:Y:S01]  /*3800*/  FADD R20, R55, R20 ;  /* 0x0000001437147221 */ /* 0x000fe20000000000 */
[----:B------:R-:W-:Y:S01]  /*3810*/  ISETP.NE.AND P5, PT, R162, RZ, PT ;  /* 0x000000ffa200720c */ /* 0x000fe20003fa5270 */
[----:B0-----:R-:W-:Y:S01]  /*3820*/  FADD R36, R4, R33 ;  /* 0x0000002104247221 */ /* 0x001fe20000000000 */
[----:B------:R-:W-:Y:S01]  /*3830*/  FADD R4, RZ, R31 ;  /* 0x0000001fff047221 */ /* 0x000fe20000000000 */
[----:B------:R-:W-:Y:S01]  /*3840*/  FADD R37, R5, R30 ;  /* 0x0000001e05257221 */ /* 0x000fe20000000000 */
[----:B------:R-:W-:Y:S01]  /*3850*/  FADD R5, RZ, R26 ;  /* 0x0000001aff057221 */ /* 0x000fe20000000000 */
[----:B------:R-:W-:Y:S01]  /*3860*/  ISETP.NE.AND P6, PT, R160, RZ, PT ;  /* 0x000000ffa000720c */ /* 0x000fe20003fc5270 */
[----:B------:R-:W-:Y:S01]  /*3870*/  FADD R39, R7, R4 ;  /* 0x0000000407277221 */ /* 0x000fe20000000000 */
[----:B------:R-:W-:Y:S01]  /*3880*/  FADD R38, R6, R35 ;  /* 0x0000002306267221 */ /* 0x000fe20000000000 */
[----:B------:R-:W-:Y:S01]  /*3890*/  FADD R4, RZ, R25 ;  /* 0x00000019ff047221 */ /* 0x000fe20000000000 */
[----:B------:R-:W-:Y:S01]  /*38a0*/  FADD R46, R10, R5 ;  /* 0x000000050a2e7221 */ /* 0x000fe20000000000 */
[----:B------:R-:W-:Y:S01]  /*38b0*/  FADD R6, RZ, R23 ;  /* 0x00000017ff067221 */ /* 0x000fe20000000000 */
[----:B------:R-:W-:Y:S01]  /*38c0*/  IMAD.SHL.U32 R5, R86, 0x4, RZ ;  /* 0x0000000456057824 */ /* 0x000fe200078e00ff */
[----:B------:R-:W-:Y:S01]  /*38d0*/  FADD R27, RZ, R27 ;  /* 0x0000001bff1b7221 */ /* 0x000fe20000000000 */
[----:B------:R-:W-:Y:S01]  /*38e0*/  FADD R22, RZ, R22 ;  /* 0x00000016ff167221 */ /* 0x000fe20000000000 */
[----:B------:R-:W-:Y:S01]  /*38f0*/  FADD R20, RZ, R20 ;  /* 0x00000014ff147221 */ /* 0x000fe20000000000 */
[----:B------:R-:W-:Y:S01]  /*3900*/  FADD R47, R11, R6 ;  /* 0x000000060b2f7221 */ /* 0x000fe20000000000 */
[----:B-1----:R-:W-:Y:S01]  /*3910*/  FADD R16, R16, R27 ;  /* 0x0000001b10107221 */ /* 0x002fe20000000000 */
[----:B------:R-:W-:Y:S01]  /*3920*/  FADD R17, R17, R22 ;  /* 0x0000001611117221 */ /* 0x000fe20000000000 */
[----:B------:R-:W-:Y:S01]  /*3930*/  FADD R19, R19, R20 ;  /* 0x0000001413137221 */ /* 0x000fe20000000000 */
[----:B------:R-:W-:Y:S01]  /*3940*/  IMAD.WIDE R6, R41, R82, c[0x0][0x178] ;  /* 0x00005e0029067625 */ /* 0x000fe200078e0252 */
[----:B--2---:R-:W-:-:S02]  /*3950*/  SEL R2, R2, RZ, P0 ;  /* 0x000000ff02027207 */ /* 0x004fc40000000000 */
[----:B------:R-:W-:-:S03]  /*3960*/  SEL R3, R3, RZ, P0 ;  /* 0x000000ff03037207 */ /* 0x000fc60000000000 */
[C---:B------:R-:W-:Y:S01]  /*3970*/  IMAD.U32 R21, R2.reuse, 0x10000, RZ ;  /* 0x0001000002157824 */ /* 0x040fe200078e00ff */
[----:B------:R-:W-:Y:S02]  /*3980*/  PRMT R2, R2, 0x7632, R2 ;  /* 0x0000763202027816 */ /* 0x000fe40000000002 */
[C---:B------:R-:W-:Y:S01]  /*3990*/  PRMT R0, R3.reuse, 0x7632, R0 ;  /* 0x0000763203007816 */ /* 0x040fe20000000000 */
[----:B------:R-:W-:Y:S01]  /*39a0*/  FMUL R12, R12, R21 ;  /* 0x000000150c0c7220 */ /* 0x000fe20000400000 */
[----:B------:R-:W-:Y:S01]  /*39b0*/  SHF.L.U32 R3, R3, 0x10, RZ ;  /* 0x0000001003037819 */ /* 0x000fe200000006ff */
[----:B------:R-:W-:Y:S02]  /*39c0*/  IMAD.U32 R2, R2, 0x10000, RZ ;  /* 0x0001000002027824 */ /* 0x000fe400078e00ff */
[----:B------:R-:W-:Y:S01]  /*39d0*/  IMAD.U32 R0, R0, 0x10000, RZ ;  /* 0x0001000000007824 */ /* 0x000fe200078e00ff */
[----:B------:R-:W-:Y:S01]  /*39e0*/  FSEL R12, R12, RZ, !P2 ;  /* 0x000000ff0c0c7208 */ /* 0x000fe20005000000 */
[----:B------:R-:W-:Y:S01]  /*39f0*/  FMUL R3, R14, R3 ;  /* 0x000000030e037220 */ /* 0x000fe20000400000 */
[----:B------:R-:W-:Y:S01]  /*3a00*/  FMUL R2, R13, R2 ;  /* 0x000000020d027220 */ /* 0x000fe20000400000 */
[----:B------:R-:W-:-:S02]  /*3a10*/  FMUL R0, R15, R0 ;  /* 0x000000000f007220 */ /* 0x000fc40000400000 */
[----:B------:R-:W-:Y:S02]  /*3a20*/  FADD R21, R45, R12 ;  /* 0x0000000c2d157221 */ /* 0x000fe40000000000 */
[----:B------:R0:W1:Y:S01]  /*3a30*/  LDS.128 R12, [R83.X4+0x3c00] ;  /* 0x003c0000530c7984 */ /* 0x0000620000004c00 */
[----:B------:R-:W-:-:S05]  /*3a40*/  FSEL R3, R3, RZ, !P2 ;  /* 0x000000ff03037208 */ /* 0x000fca0005000000 */
[----:B------:R-:W-:Y:S01]  /*3a50*/  FADD R28, R58, R3 ;  /* 0x000000033a1c7221 */ /* 0x000fe20000000000 */
[----:B------:R-:W-:-:S04]  /*3a60*/  FADD R3, RZ, R24 ;  /* 0x00000018ff037221 */ /* 0x000fc80000000000 */
[----:B------:R-:W-:Y:S01]  /*3a70*/  FADD R44, R8, R3 ;  /* 0x00000003082c7221 */ /* 0x000fe20000000000 */
[----:B------:R-:W-:Y:S01]  /*3a80*/  FADD R3, RZ, R32 ;  /* 0x00000020ff037221 */ /* 0x000fe20000000000 */
[----:B------:R-:W-:-:S03]  /*3a90*/  FSEL R8, R2, RZ, !P2 ;  /* 0x000000ff02087208 */ /* 0x000fc60005000000 */
[----:B------:R-:W-:Y:S01]  /*3aa0*/  FADD R18, R18, R3 ;  /* 0x0000000312127221 */ /* 0x000fe20000000000 */
[----:B------:R-:W-:Y:S02]  /*3ab0*/  SHF.L.U32 R3, R88, 0x2, RZ ;  /* 0x0000000258037819 */ /* 0x000fe400000006ff */
[----:B------:R-:W-:Y:S01]  /*3ac0*/  FSEL R0, R0, RZ, !P2 ;  /* 0x000000ff00007208 */ /* 0x000fe20005000000 */
[----:B------:R-:W-:Y:S01]  /*3ad0*/  FADD R45, R9, R4 ;  /* 0x00000004092d7221 */ /* 0x000fe20000000000 */
[----:B------:R-:W-:Y:S01]  /*3ae0*/  IMAD.WIDE R4, R5, R82, c[0x0][0x178] ;  /* 0x00005e0005047625 */ /* 0x000fe200078e0252 */
[----:B------:R-:W-:-:S03]  /*3af0*/  FADD R8, R57, R8 ;  /* 0x0000000839087221 */ /* 0x000fc60000000000 */
[----:B------:R-:W-:Y:S01]  /*3b00*/  IMAD.WIDE R2, R3, R82, c[0x0][0x178] ;  /* 0x00005e0003027625 */ /* 0x000fe200078e0252 */
[----:B------:R-:W-:Y:S01]  /*3b10*/  FADD R0, R59, R0 ;  /* 0x000000003b007221 */ /* 0x000fe20000000000 */
[----:B------:R-:W-:Y:S01]  /*3b20*/  FADD R21, RZ, R21 ;  /* 0x00000015ff157221 */ /* 0x000fe20000000000 */
[----:B------:R-:W-:Y:S01]  /*3b30*/  FADD R9, RZ, R28 ;  /* 0x0000001cff097221 */ /* 0x000fe20000000000 */
[----:B------:R-:W-:Y:S01]  /*3b40*/  FADD R8, RZ, R8 ;  /* 0x00000008ff087221 */ /* 0x000fe20000000000 */
[----:B------:R2:W-:Y:S01]  /*3b50*/  @P3 STG.E.128 [R2.64], R36 ;  /* 0x0000002402003986 */ /* 0x0005e2000c101d04 */
[----:B------:R-:W-:-:S03]  /*3b60*/  FADD R0, RZ, R0 ;  /* 0x00000000ff007221 */ /* 0x000fc60000000000 */
[----:B------:R2:W-:Y:S01]  /*3b70*/  @P4 STG.E.128 [R4.64], R44 ;  /* 0x0000002c04004986 */ /* 0x0005e2000c101d04 */
[----:B0-----:R-:W-:-:S03]  /*3b80*/  IMAD.WIDE R82, R43, R82, c[0x0][0x178] ;  /* 0x00005e002b527625 */ /* 0x001fc600078e0252 */
[----:B------:R2:W-:Y:S01]  /*3b90*/  @P5 STG.E.128 [R6.64], R16 ;  /* 0x0000001006005986 */ /* 0x0005e2000c101d04 */
[----:B-1----:R-:W-:Y:S01]  /*3ba0*/  FADD R12, R12, R21 ;  /* 0x000000150c0c7221 */ /* 0x002fe20000000000 */
[----:B------:R-:W-:Y:S01]  /*3bb0*/  FADD R14, R14, R9 ;  /* 0x000000090e0e7221 */ /* 0x000fe20000000000 */
[----:B------:R-:W-:Y:S01]  /*3bc0*/  FADD R13, R13, R8 ;  /* 0x000000080d0d7221 */ /* 0x000fe20000000000 */
[----:B------:R-:W-:Y:S01]  /*3bd0*/  FADD R15, R15, R0 ;  /* 0x000000000f0f7221 */ /* 0x000fe20000000000 */
[----:B------:R-:W-:Y:S06]  /*3be0*/  @!P6 EXIT ;  /* 0x000000000000e94d */ /* 0x000fec0003800000 */
[----:B------:R-:W-:Y:S01]  /*3bf0*/  STG.E.128 [R82.64], R12 ;  /* 0x0000000c52007986 */ /* 0x000fe2000c101d04 */
[----:B------:R-:W-:Y:S05]  /*3c00*/  EXIT ;  /* 0x000000000000794d */ /* 0x000fea0003800000 */
.L_x_0:
[----:B------:R-:W-:-:S00]  /*3c10*/  BRA `(.L_x_0) ;  /* 0xfffffff000007947 */ /* 0x000fc0000383ffff */
[----:B------:R-:W-:-:S00]  /*3c20*/  NOP ;  /* 0x0000000000007918 */ /* 0x000fc00000000000 */
        /* <DEDUP_REMOVED lines=13> */
.L_x_1:


//--------------------- .nv.shared.triton__0d1d2d3d4de5de --------------------------
	.section	.nv.shared.triton__0d1d2d3d4de5de,"aw",@nobits
	.align	16
